# CuTe-DSL kernel — source=fa4 family=fa4_fwd_sm100
# config = {"dtype": "Float8E4M3FN", "causal": true, "use_2cta": false, "q_stage": 1, "head_dim": 64}


// ===== COMPILED SASS (sm_100a) =====

	.target	sm_100a

	.elftype	@"ET_EXEC"


//--------------------- .note.nv.tkinfo           --------------------------
	.section	.note.nv.tkinfo,"",@"SHT_NOTE"
	.sectionflags	@"SHF_NOTE_NV_TKINFO"
	.tkinfo
        /*0018*/ 	.word	0x00000081
        /*0030*/ 	.string	""
        /*0030*/ 	.string	"ptxas"
        /*0030*/ 	.string	"Cuda compilation tools, release 12.9, V12.9.83"
        /*0030*/ 	.string	"Build system must define TOOLS_VERSION_EXTENDED"
        /*0030*/ 	.string	"-O 3 -arch sm_100a "



//--------------------- .note.nv.cuver            --------------------------
	.section	.note.nv.cuver,"",@"SHT_NOTE"
	.sectionflags	@"SHF_NOTE_NV_CUVER"
        /*0018*/ 	.short	0x0001
        /*001a*/ 	.short	0x0064
        /*001c*/ 	.short	0x0001
        /*001e*/ 	.short	0x0000
        /*0020*/ 	.short	0x0001
        /*0022*/ 	.short	0x0000


//--------------------- .nv.info                  --------------------------
	.section	.nv.info,"",@"SHT_CUDA_INFO"
	.align	4


	//----- nvinfo : EIATTR_REGCOUNT
	.align		4
        /*0000*/ 	.byte	0x04, 0x2f
        /*0002*/ 	.short	(.L_4 - .L_3)
	.align		4
.L_3:
        /*0004*/ 	.word	index@(kernel_cutlass_kernel_flash_attncuteflash_fwd_sm100FlashAttentionForwardSm100_object_at__tensor0000o6411101213_tensor0000o6411101213_tensor0000o6410111213_tensor0000o6411101213_tensorptrf_0)
        /*0008*/ 	.word	0x00000080


	//----- nvinfo : EIATTR_FRAME_SIZE
	.align		4
.L_4:
        /*000c*/ 	.byte	0x04, 0x11
        /*000e*/ 	.short	(.L_6 - .L_5)
	.align		4
.L_5:
        /*0010*/ 	.word	index@($__internal_2_$__cuda_sm10x_tcgen05_guardrail_trap_unallocated_columns_being_dealloced)
        /*0014*/ 	.word	0x00000000


	//----- nvinfo : EIATTR_FRAME_SIZE
	.align		4
.L_6:
        /*0018*/ 	.byte	0x04, 0x11
        /*001a*/ 	.short	(.L_8 - .L_7)
	.align		4
.L_7:
        /*001c*/ 	.word	index@($__internal_1_$__cuda_sm10x_tcgen05_guardrail_trap_phase_invalid_during_alloc)
        /*0020*/ 	.word	0x00000000


	//----- nvinfo : EIATTR_FRAME_SIZE
	.align		4
.L_8:
        /*0024*/ 	.byte	0x04, 0x11
        /*0026*/ 	.short	(.L_10 - .L_9)
	.align		4
.L_9:
        /*0028*/ 	.word	index@($__internal_0_$__cuda_sm10x_tcgen05_guardrail_trap_col_being_dealloced_not_returned_by_alloc)
        /*002c*/ 	.word	0x00000000


	//----- nvinfo : EIATTR_FRAME_SIZE
	.align		4
.L_10:
        /*0030*/ 	.byte	0x04, 0x11
        /*0032*/ 	.short	(.L_12 - .L_11)
	.align		4
.L_11:
        /*0034*/ 	.word	index@(kernel_cutlass_kernel_flash_attncuteflash_fwd_sm100FlashAttentionForwardSm100_object_at__tensor0000o6411101213_tensor0000o6411101213_tensor0000o6410111213_tensor0000o6411101213_tensorptrf_0)
        /*0038*/ 	.word	0x00000000


	//----- nvinfo : EIATTR_MIN_STACK_SIZE
	.align		4
.L_12:
        /*003c*/ 	.byte	0x04, 0x12
        /*003e*/ 	.short	(.L_14 - .L_13)
	.align		4
.L_13:
        /*0040*/ 	.word	index@(kernel_cutlass_kernel_flash_attncuteflash_fwd_sm100FlashAttentionForwardSm100_object_at__tensor0000o6411101213_tensor0000o6411101213_tensor0000o6410111213_tensor0000o6411101213_tensorptrf_0)
        /*0044*/ 	.word	0x00000000
.L_14:


//--------------------- .nv.info.kernel_cutlass_kernel_flash_attncuteflash_fwd_sm100FlashAttentionForwardSm100_object_at__tensor0000o6411101213_tensor0000o6411101213_tensor0000o6410111213_tensor0000o6411101213_tensorptrf_0 --------------------------
	.section	.nv.info.kernel_cutlass_kernel_flash_attncuteflash_fwd_sm100FlashAttentionForwardSm100_object_at__tensor0000o6411101213_tensor0000o6411101213_tensor0000o6410111213_tensor0000o6411101213_tensorptrf_0,"",@"SHT_CUDA_INFO"
	.sectionflags	@""
	.align	4


	//----- nvinfo : EIATTR_CUDA_API_VERSION
	.align		4
        /*0000*/ 	.byte	0x04, 0x37
        /*0002*/ 	.short	(.L_16 - .L_15)
.L_15:
        /*0004*/ 	.word	0x00000081


	//----- nvinfo : EIATTR_KPARAM_INFO
	.align		4
.L_16:
        /*0008*/ 	.byte	0x04, 0x17
        /*000a*/ 	.short	(.L_18 - .L_17)
.L_17:
        /*000c*/ 	.word	0x00000000
        /*0010*/ 	.short	0x0018
        /*0012*/ 	.short	0x02e4
        /*0014*/ 	.byte	0x00, 0xf0, 0x11, 0x00


	//----- nvinfo : EIATTR_KPARAM_INFO
	.align		4
.L_18:
        /*0018*/ 	.byte	0x04, 0x17
        /*001a*/ 	.short	(.L_20 - .L_19)
.L_19:
        /*001c*/ 	.word	0x00000000
        /*0020*/ 	.short	0x0017
        /*0022*/ 	.short	0x02d8
        /*0024*/ 	.byte	0x00, 0xf0, 0x31, 0x00


	//----- nvinfo : EIATTR_KPARAM_INFO
	.align		4
.L_20:
        /*0028*/ 	.byte	0x04, 0x17
        /*002a*/ 	.short	(.L_22 - .L_21)
.L_21:
        /*002c*/ 	.word	0x00000000
        /*0030*/ 	.short	0x0016
        /*0032*/ 	.short	0x02d4
        /*0034*/ 	.byte	0x00, 0xf0, 0x11, 0x00


	//----- nvinfo : EIATTR_KPARAM_INFO
	.align		4
.L_22:
        /*0038*/ 	.byte	0x04, 0x17
        /*003a*/ 	.short	(.L_24 - .L_23)
.L_23:
        /*003c*/ 	.word	0x00000000
        /*0040*/ 	.short	0x0015
        /*0042*/ 	.short	0x02c8
        /*0044*/ 	.byte	0x00, 0xf0, 0x31, 0x00


	//----- nvinfo : EIATTR_KPARAM_INFO
	.align		4
.L_24:
        /*0048*/ 	.byte	0x04, 0x17
        /*004a*/ 	.short	(.L_26 - .L_25)
.L_25:
        /*004c*/ 	.word	0x00000000
        /*0050*/ 	.short	0x0014
        /*0052*/ 	.short	0x02bc
        /*0054*/ 	.byte	0x00, 0xf0, 0x31, 0x00


	//----- nvinfo : EIATTR_KPARAM_INFO
	.align		4
.L_26:
        /*0058*/ 	.byte	0x04, 0x17
        /*005a*/ 	.short	(.L_28 - .L_27)
.L_27:
        /*005c*/ 	.word	0x00000000
        /*0060*/ 	.short	0x0013
        /*0062*/ 	.short	0x02b0
        /*0064*/ 	.byte	0x00, 0xf0, 0x31, 0x00


	//----- nvinfo : EIATTR_KPARAM_INFO
	.align		4
.L_28:
        /*0068*/ 	.byte	0x04, 0x17
        /*006a*/ 	.short	(.L_30 - .L_29)
.L_29:
        /*006c*/ 	.word	0x00000000
        /*0070*/ 	.short	0x0012
        /*0072*/ 	.short	0x02a4
        /*0074*/ 	.byte	0x00, 0xf0, 0x31, 0x00


	//----- nvinfo : EIATTR_KPARAM_INFO
	.align		4
.L_30:
        /*0078*/ 	.byte	0x04, 0x17
        /*007a*/ 	.short	(.L_32 - .L_31)
.L_31:
        /*007c*/ 	.word	0x00000000
        /*0080*/ 	.short	0x0011
        /*0082*/ 	.short	0x02a0
        /*0084*/ 	.byte	0x00, 0xf0, 0x11, 0x00


	//----- nvinfo : EIATTR_KPARAM_INFO
	.align		4
.L_32:
        /*0088*/ 	.byte	0x04, 0x17
        /*008a*/ 	.short	(.L_34 - .L_33)
.L_33:
        /*008c*/ 	.word	0x00000000
        /*0090*/ 	.short	0x0010
        /*0092*/ 	.short	0x029c
        /*0094*/ 	.byte	0x00, 0xf0, 0x11, 0x00


	//----- nvinfo : EIATTR_KPARAM_INFO
	.align		4
.L_34:
        /*0098*/ 	.byte	0x04, 0x17
        /*009a*/ 	.short	(.L_36 - .L_35)
.L_35:
        /*009c*/ 	.word	0x00000000
        /*00a0*/ 	.short	0x000f
        /*00a2*/ 	.short	0x0298
        /*00a4*/ 	.byte	0x00, 0xf0, 0x11, 0x00


	//----- nvinfo : EIATTR_KPARAM_INFO
	.align		4
.L_36:
        /*00a8*/ 	.byte	0x04, 0x17
        /*00aa*/ 	.short	(.L_38 - .L_37)
.L_37:
        /*00ac*/ 	.word	0x00000000
        /*00b0*/ 	.short	0x000e
        /*00b2*/ 	.short	0x0294
        /*00b4*/ 	.byte	0x00, 0xf0, 0x11, 0x00


	//----- nvinfo : EIATTR_KPARAM_INFO
	.align		4
.L_38:
        /*00b8*/ 	.byte	0x04, 0x17
        /*00ba*/ 	.short	(.L_40 - .L_39)
.L_39:
        /*00bc*/ 	.word	0x00000000
        /*00c0*/ 	.short	0x000d
        /*00c2*/ 	.short	0x0290
        /*00c4*/ 	.byte	0x00, 0xf0, 0x11, 0x00


	//----- nvinfo : EIATTR_KPARAM_INFO
	.align		4
.L_40:
        /*00c8*/ 	.byte	0x04, 0x17
        /*00ca*/ 	.short	(.L_42 - .L_41)
.L_41:
        /*00cc*/ 	.word	0x00000000
        /*00d0*/ 	.short	0x000c
        /*00d2*/ 	.short	0x028c
        /*00d4*/ 	.byte	0x00, 0xf0, 0x11, 0x00


	//----- nvinfo : EIATTR_KPARAM_INFO
	.align		4
.L_42:
        /*00d8*/ 	.byte	0x04, 0x17
        /*00da*/ 	.short	(.L_44 - .L_43)
.L_43:
        /*00dc*/ 	.word	0x00000000
        /*00e0*/ 	.short	0x000b
        /*00e2*/ 	.short	0x0287
        /*00e4*/ 	.byte	0x00, 0xf0, 0x0d, 0x00


	//----- nvinfo : EIATTR_KPARAM_INFO
	.align		4
.L_44:
        /*00e8*/ 	.byte	0x04, 0x17
        /*00ea*/ 	.short	(.L_46 - .L_45)
.L_45:
        /*00ec*/ 	.word	0x00000000
        /*00f0*/ 	.short	0x000a
        /*00f2*/ 	.short	0x0284
        /*00f4*/ 	.byte	0x00, 0xf0, 0x0d, 0x00


	//----- nvinfo : EIATTR_KPARAM_INFO
	.align		4
.L_46:
        /*00f8*/ 	.byte	0x04, 0x17
        /*00fa*/ 	.short	(.L_48 - .L_47)
.L_47:
        /*00fc*/ 	.word	0x00000000
        /*0100*/ 	.short	0x0009
        /*0102*/ 	.short	0x0280
        /*0104*/ 	.byte	0x00, 0xf0, 0x11, 0x00


	//----- nvinfo : EIATTR_KPARAM_INFO
	.align		4
.L_48:
        /*0108*/ 	.byte	0x04, 0x17
        /*010a*/ 	.short	(.L_50 - .L_49)
.L_49:
        /*010c*/ 	.word	0x00000000
        /*0110*/ 	.short	0x0008
        /*0112*/ 	.short	0x0200
        /*0114*/ 	.byte	0x00, 0xf0, 0x01, 0x02


	//----- nvinfo : EIATTR_KPARAM_INFO
	.align		4
.L_50:
        /*0118*/ 	.byte	0x04, 0x17
        /*011a*/ 	.short	(.L_52 - .L_51)
.L_51:
        /*011c*/ 	.word	0x00000000
        /*0120*/ 	.short	0x0007
        /*0122*/ 	.short	0x0180
        /*0124*/ 	.byte	0x00, 0xf0, 0x01, 0x02


	//----- nvinfo : EIATTR_KPARAM_INFO
	.align		4
.L_52:
        /*0128*/ 	.byte	0x04, 0x17
        /*012a*/ 	.short	(.L_54 - .L_53)
.L_53:
        /*012c*/ 	.word	0x00000000
        /*0130*/ 	.short	0x0006
        /*0132*/ 	.short	0x0100
        /*0134*/ 	.byte	0x00, 0xf0, 0x01, 0x02


	//----- nvinfo : EIATTR_KPARAM_INFO
	.align		4
.L_54:
        /*0138*/ 	.byte	0x04, 0x17
        /*013a*/ 	.short	(.L_56 - .L_55)
.L_55:
        /*013c*/ 	.word	0x00000000
        /*0140*/ 	.short	0x0005
        /*0142*/ 	.short	0x0080
        /*0144*/ 	.byte	0x00, 0xf0, 0x01, 0x02


	//----- nvinfo : EIATTR_KPARAM_INFO
	.align		4
.L_56:
        /*0148*/ 	.byte	0x04, 0x17
        /*014a*/ 	.short	(.L_58 - .L_57)
.L_57:
        /*014c*/ 	.word	0x00000000
        /*0150*/ 	.short	0x0004
        /*0152*/ 	.short	0x0030
        /*0154*/ 	.byte	0x00, 0xf0, 0xa1, 0x00


	//----- nvinfo : EIATTR_KPARAM_INFO
	.align		4
.L_58:
        /*0158*/ 	.byte	0x04, 0x17
        /*015a*/ 	.short	(.L_60 - .L_59)
.L_59:
        /*015c*/ 	.word	0x00000000
        /*0160*/ 	.short	0x0003
        /*0162*/ 	.short	0x0024
        /*0164*/ 	.byte	0x00, 0xf0, 0x31, 0x00


	//----- nvinfo : EIATTR_KPARAM_INFO
	.align		4
.L_60:
        /*0168*/ 	.byte	0x04, 0x17
        /*016a*/ 	.short	(.L_62 - .L_61)
.L_61:
        /*016c*/ 	.word	0x00000000
        /*0170*/ 	.short	0x0002
        /*0172*/ 	.short	0x0018
        /*0174*/ 	.byte	0x00, 0xf0, 0x31, 0x00


	//----- nvinfo : EIATTR_KPARAM_INFO
	.align		4
.L_62:
        /*0178*/ 	.byte	0x04, 0x17
        /*017a*/ 	.short	(.L_64 - .L_63)
.L_63:
        /*017c*/ 	.word	0x00000000
        /*0180*/ 	.short	0x0001
        /*0182*/ 	.short	0x000c
        /*0184*/ 	.byte	0x00, 0xf0, 0x31, 0x00


	//----- nvinfo : EIATTR_KPARAM_INFO
	.align		4
.L_64:
        /*0188*/ 	.byte	0x04, 0x17
        /*018a*/ 	.short	(.L_66 - .L_65)
.L_65:
        /*018c*/ 	.word	0x00000000
        /*0190*/ 	.short	0x0000
        /*0192*/ 	.short	0x0000
        /*0194*/ 	.byte	0x00, 0xf0, 0x31, 0x00


	//----- nvinfo : EIATTR_AT_ENTRY_FRAGMENTS
	.align		4
.L_66:
        /*0198*/ 	.byte	0x04, 0x4f
        /*019a*/ 	.short	(.L_68 - .L_67)


	//   ....[0]....
.L_67:
        /*019c*/ 	.word	0x00000004


	//----- nvinfo : EIATTR_RESERVED_SMEM_USED
	.align		4
.L_68:
        /*01a0*/ 	.byte	0x01, 0x41
	.zero		2


	//----- nvinfo : EIATTR_SPARSE_MMA_MASK
	.align		4
        /*01a4*/ 	.byte	0x03, 0x50
        /*01a6*/ 	.short	0x0000


	//----- nvinfo : EIATTR_TCGEN05_1CTA_USED
	.align		4
        /*01a8*/ 	.byte	0x01, 0x51
	.zero		2


	//----- nvinfo : EIATTR_MAXREG_COUNT
	.align		4
        /*01ac*/ 	.byte	0x03, 0x1b
        /*01ae*/ 	.short	0x0080


	//----- nvinfo : EIATTR_NUM_BARRIERS
	.align		4
        /*01b0*/ 	.byte	0x02, 0x4c
        /*01b2*/ 	.byte	0x10
	.zero		1


	//----- nvinfo : EIATTR_INT_WARP_WIDE_INSTR_OFFSETS
	.align		4
        /*01b4*/ 	.byte	0x04, 0x31
        /*01b6*/ 	.short	(.L_70 - .L_69)


	//   ....[0]....
.L_69:
        /*01b8*/ 	.word	0x00002280


	//   ....[1]....
        /*01bc*/ 	.word	0x000022c0


	//----- nvinfo : EIATTR_COOP_GROUP_MASK_REGIDS
	.align		4
.L_70:
        /*01c0*/ 	.byte	0x04, 0x29
        /*01c2*/ 	.short	(.L_72 - .L_71)


	//   ....[0]....
.L_71:
        /*01c4*/ 	.word	0xffffffff


	//   ....[1]....
        /*01c8*/ 	.word	0xffffffff


	//   ....[2]....
        /*01cc*/ 	.word	0xffffffff


	//   ....[3]....
        /*01d0*/ 	.word	0xffffffff


	//   ....[4]....
        /*01d4*/ 	.word	0xffffffff


	//   ....[5]....
        /*01d8*/ 	.word	0xffffffff


	//   ....[6]....
        /*01dc*/ 	.word	0xffffffff


	//   ....[7]....
        /*01e0*/ 	.word	0xffffffff


	//   ....[8]....
        /*01e4*/ 	.word	0xffffffff


	//----- nvinfo : EIATTR_COOP_GROUP_INSTR_OFFSETS
	.align		4
.L_72:
        /*01e8*/ 	.byte	0x04, 0x28
        /*01ea*/ 	.short	(.L_74 - .L_73)


	//   ....[0]....
.L_73:
        /*01ec*/ 	.word	0x00000dd0


	//   ....[1]....
        /*01f0*/ 	.word	0x00001090


	//   ....[2]....
        /*01f4*/ 	.word	0x00001220


	//   ....[3]....
        /*01f8*/ 	.word	0x000021a0


	//   ....[4]....
        /*01fc*/ 	.word	0x00002370


	//   ....[5]....
        /*0200*/ 	.word	0x000063b0


	//   ....[6]....
        /*0204*/ 	.word	0x00008950


	//   ....[7]....
        /*0208*/ 	.word	0x0000ac30


	//   ....[8]....
        /*020c*/ 	.word	0x0000b890


	//----- nvinfo : EIATTR_REG_RECONFIG
	.align		4
.L_74:
        /*0210*/ 	.byte	0x01, 0x54
	.zero		2


	//----- nvinfo : EIATTR_VRC_CTA_INIT_COUNT
	.align		4
        /*0214*/ 	.byte	0x02, 0x4a
        /*0216*/ 	.byte	0x80
	.zero		1


	//----- nvinfo : EIATTR_MBARRIER_INSTR_OFFSETS
	.align		4
        /*0218*/ 	.byte	0x04, 0x39
        /*021a*/ 	.short	(.L_76 - .L_75)


	//   ....[0]....
.L_75:
        /*021c*/ 	.word	0x00000310
        /*0220*/ 	.word	0x000000ff
        /*0224*/ 	.word	0x00000000
        /*0228*/ 	.short	0x0100
        /*022a*/ 	.byte	0x0a
	.zero		1


	//   ....[1]....
        /*022c*/ 	.word	0x00000320
        /*0230*/ 	.word	0x000000ff
        /*0234*/ 	.word	0x00000008
        /*0238*/ 	.short	0x0100
        /*023a*/ 	.byte	0x0a
	.zero		1


	//   ....[2]....
        /*023c*/ 	.word	0x00000330
        /*0240*/ 	.word	0x000000ff
        /*0244*/ 	.word	0x00000010
        /*0248*/ 	.short	0x0100
        /*024a*/ 	.byte	0x0a
	.zero		1


	//   ....[3]....
        /*024c*/ 	.word	0x00000340
        /*0250*/ 	.word	0x000000ff
        /*0254*/ 	.word	0x00000018
        /*0258*/ 	.short	0x0100
        /*025a*/ 	.byte	0x0a
	.zero		1


	//   ....[4]....
        /*025c*/ 	.word	0x00000350
        /*0260*/ 	.word	0x000000ff
        /*0264*/ 	.word	0x00000020
        /*0268*/ 	.short	0x0100
        /*026a*/ 	.byte	0x0a
	.zero		1


	//   ....[5]....
        /*026c*/ 	.word	0x00000360
        /*0270*/ 	.word	0x000000ff
        /*0274*/ 	.word	0x00000028
        /*0278*/ 	.short	0x0100
        /*027a*/ 	.byte	0x0a
	.zero		1


	//   ....[6]....
        /*027c*/ 	.word	0x00000370
        /*0280*/ 	.word	0x000000ff
        /*0284*/ 	.word	0x00000030
        /*0288*/ 	.short	0x0100
        /*028a*/ 	.byte	0x0a
	.zero		1


	//   ....[7]....
        /*028c*/ 	.word	0x00000380
        /*0290*/ 	.word	0x000000ff
        /*0294*/ 	.word	0x00000038
        /*0298*/ 	.short	0x0100
        /*029a*/ 	.byte	0x0a
	.zero		1


	//   ....[8]....
        /*029c*/ 	.word	0x00000390
        /*02a0*/ 	.word	0x000000ff
        /*02a4*/ 	.word	0x00000040
        /*02a8*/ 	.short	0x0100
        /*02aa*/ 	.byte	0x0a
	.zero		1


	//   ....[9]....
        /*02ac*/ 	.word	0x000003a0
        /*02b0*/ 	.word	0x000000ff
        /*02b4*/ 	.word	0x00000048
        /*02b8*/ 	.short	0x0100
        /*02ba*/ 	.byte	0x0a
	.zero		1


	//   ....[10]....
        /*02bc*/ 	.word	0x000003b0
        /*02c0*/ 	.word	0x000000ff
        /*02c4*/ 	.word	0x00000050
        /*02c8*/ 	.short	0x0100
        /*02ca*/ 	.byte	0x0a
	.zero		1


	//   ....[11]....
        /*02cc*/ 	.word	0x000003c0
        /*02d0*/ 	.word	0x000000ff
        /*02d4*/ 	.word	0x00000058
        /*02d8*/ 	.short	0x0100
        /*02da*/ 	.byte	0x0a
	.zero		1


	//   ....[12]....
        /*02dc*/ 	.word	0x000003d0
        /*02e0*/ 	.word	0x000000ff
        /*02e4*/ 	.word	0x00000060
        /*02e8*/ 	.short	0x0100
        /*02ea*/ 	.byte	0x0a
	.zero		1


	//   ....[13]....
        /*02ec*/ 	.word	0x000003e0
        /*02f0*/ 	.word	0x000000ff
        /*02f4*/ 	.word	0x00000068
        /*02f8*/ 	.short	0x0100
        /*02fa*/ 	.byte	0x0a
	.zero		1


	//   ....[14]....
        /*02fc*/ 	.word	0x000003f0
        /*0300*/ 	.word	0x000000ff
        /*0304*/ 	.word	0x00000070
        /*0308*/ 	.short	0x0100
        /*030a*/ 	.byte	0x0a
	.zero		1


	//   ....[15]....
        /*030c*/ 	.word	0x00000400
        /*0310*/ 	.word	0x000000ff
        /*0314*/ 	.word	0x00000078
        /*0318*/ 	.short	0x0100
        /*031a*/ 	.byte	0x0a
	.zero		1


	//   ....[16]....
        /*031c*/ 	.word	0x00000410
        /*0320*/ 	.word	0x000000ff
        /*0324*/ 	.word	0x00000080
        /*0328*/ 	.short	0x0100
        /*032a*/ 	.byte	0x0a
	.zero		1


	//   ....[17]....
        /*032c*/ 	.word	0x00000420
        /*0330*/ 	.word	0x000000ff
        /*0334*/ 	.word	0x00000088
        /*0338*/ 	.short	0x0100
        /*033a*/ 	.byte	0x0a
	.zero		1


	//   ....[18]....
        /*033c*/ 	.word	0x00000430
        /*0340*/ 	.word	0x000000ff
        /*0344*/ 	.word	0x00000090
        /*0348*/ 	.short	0x0100
        /*034a*/ 	.byte	0x0a
	.zero		1


	//   ....[19]....
        /*034c*/ 	.word	0x00000440
        /*0350*/ 	.word	0x000000ff
        /*0354*/ 	.word	0x00000098
        /*0358*/ 	.short	0x0100
        /*035a*/ 	.byte	0x0a
	.zero		1


	//   ....[20]....
        /*035c*/ 	.word	0x00000450
        /*0360*/ 	.word	0x000000ff
        /*0364*/ 	.word	0x000000a0
        /*0368*/ 	.short	0x0100
        /*036a*/ 	.byte	0x0a
	.zero		1


	//   ....[21]....
        /*036c*/ 	.word	0x00000460
        /*0370*/ 	.word	0x000000ff
        /*0374*/ 	.word	0x000000a8
        /*0378*/ 	.short	0x0100
        /*037a*/ 	.byte	0x0a
	.zero		1


	//   ....[22]....
        /*037c*/ 	.word	0x00000470
        /*0380*/ 	.word	0x000000ff
        /*0384*/ 	.word	0x000000b0
        /*0388*/ 	.short	0x0100
        /*038a*/ 	.byte	0x0a
	.zero		1


	//   ....[23]....
        /*038c*/ 	.word	0x00000480
        /*0390*/ 	.word	0x000000ff
        /*0394*/ 	.word	0x000000b8
        /*0398*/ 	.short	0x0100
        /*039a*/ 	.byte	0x0a
	.zero		1


	//   ....[24]....
        /*039c*/ 	.word	0x00000490
        /*03a0*/ 	.word	0x000000ff
        /*03a4*/ 	.word	0x000000c0
        /*03a8*/ 	.short	0x0100
        /*03aa*/ 	.byte	0x0a
	.zero		1


	//   ....[25]....
        /*03ac*/ 	.word	0x000004a0
        /*03b0*/ 	.word	0x000000ff
        /*03b4*/ 	.word	0x000000c8
        /*03b8*/ 	.short	0x0100
        /*03ba*/ 	.byte	0x0a
	.zero		1


	//   ....[26]....
        /*03bc*/ 	.word	0x000004b0
        /*03c0*/ 	.word	0x000000ff
        /*03c4*/ 	.word	0x000000d0
        /*03c8*/ 	.short	0x0100
        /*03ca*/ 	.byte	0x0a
	.zero		1


	//   ....[27]....
        /*03cc*/ 	.word	0x000004c0
        /*03d0*/ 	.word	0x000000ff
        /*03d4*/ 	.word	0x000000d8
        /*03d8*/ 	.short	0x0100
        /*03da*/ 	.byte	0x0a
	.zero		1


	//   ....[28]....
        /*03dc*/ 	.word	0x000004d0
        /*03e0*/ 	.word	0x000000ff
        /*03e4*/ 	.word	0x000000e0
        /*03e8*/ 	.short	0x0100
        /*03ea*/ 	.byte	0x0a
	.zero		1


	//   ....[29]....
        /*03ec*/ 	.word	0x000004e0
        /*03f0*/ 	.word	0x000000ff
        /*03f4*/ 	.word	0x000000e8
        /*03f8*/ 	.short	0x0100
        /*03fa*/ 	.byte	0x0a
	.zero		1


	//   ....[30]....
        /*03fc*/ 	.word	0x000004f0
        /*0400*/ 	.word	0x000000ff
        /*0404*/ 	.word	0x000000f0
        /*0408*/ 	.short	0x0100
        /*040a*/ 	.byte	0x0a
	.zero		1


	//   ....[31]....
        /*040c*/ 	.word	0x00000500
        /*0410*/ 	.word	0x000000ff
        /*0414*/ 	.word	0x000000f8
        /*0418*/ 	.short	0x0100
        /*041a*/ 	.byte	0x0a
	.zero		1


	//   ....[32]....
        /*041c*/ 	.word	0x00000510
        /*0420*/ 	.word	0x000000ff
        /*0424*/ 	.word	0x00000100
        /*0428*/ 	.short	0x0100
        /*042a*/ 	.byte	0x0a
	.zero		1


	//   ....[33]....
        /*042c*/ 	.word	0x00000520
        /*0430*/ 	.word	0x000000ff
        /*0434*/ 	.word	0x00000108
        /*0438*/ 	.short	0x0100
        /*043a*/ 	.byte	0x0a
	.zero		1


	//   ....[34]....
        /*043c*/ 	.word	0x00000530
        /*0440*/ 	.word	0x000000ff
        /*0444*/ 	.word	0x00000110
        /*0448*/ 	.short	0x0100
        /*044a*/ 	.byte	0x0a
	.zero		1


	//   ....[35]....
        /*044c*/ 	.word	0x00000540
        /*0450*/ 	.word	0x000000ff
        /*0454*/ 	.word	0x00000118
        /*0458*/ 	.short	0x0100
        /*045a*/ 	.byte	0x0a
	.zero		1


	//   ....[36]....
        /*045c*/ 	.word	0x00000550
        /*0460*/ 	.word	0x000000ff
        /*0464*/ 	.word	0x00000120
        /*0468*/ 	.short	0x0100
        /*046a*/ 	.byte	0x0a
	.zero		1


	//   ....[37]....
        /*046c*/ 	.word	0x00000560
        /*0470*/ 	.word	0x000000ff
        /*0474*/ 	.word	0x00000128
        /*0478*/ 	.short	0x0100
        /*047a*/ 	.byte	0x0a
	.zero		1


	//   ....[38]....
        /*047c*/ 	.word	0x00000570
        /*0480*/ 	.word	0x000000ff
        /*0484*/ 	.word	0x00000130
        /*0488*/ 	.short	0x0100
        /*048a*/ 	.byte	0x0a
	.zero		1


	//   ....[39]....
        /*048c*/ 	.word	0x00000580
        /*0490*/ 	.word	0x000000ff
        /*0494*/ 	.word	0x00000138
        /*0498*/ 	.short	0x0100
        /*049a*/ 	.byte	0x0a
	.zero		1


	//   ....[40]....
        /*049c*/ 	.word	0x00000590
        /*04a0*/ 	.word	0x000000ff
        /*04a4*/ 	.word	0x00000140
        /*04a8*/ 	.short	0x0100
        /*04aa*/ 	.byte	0x0a
	.zero		1


	//   ....[41]....
        /*04ac*/ 	.word	0x000005a0
        /*04b0*/ 	.word	0x000000ff
        /*04b4*/ 	.word	0x00000148
        /*04b8*/ 	.short	0x0100
        /*04ba*/ 	.byte	0x0a
	.zero		1


	//   ....[42]....
        /*04bc*/ 	.word	0x000005b0
        /*04c0*/ 	.word	0x000000ff
        /*04c4*/ 	.word	0x00000150
        /*04c8*/ 	.short	0x0100
        /*04ca*/ 	.byte	0x0a
	.zero		1


	//   ....[43]....
        /*04cc*/ 	.word	0x000005c0
        /*04d0*/ 	.word	0x000000ff
        /*04d4*/ 	.word	0x00000158
        /*04d8*/ 	.short	0x0100
        /*04da*/ 	.byte	0x0a
	.zero		1


	//   ....[44]....
        /*04dc*/ 	.word	0x000005d0
        /*04e0*/ 	.word	0x000000ff
        /*04e4*/ 	.word	0x00000160
        /*04e8*/ 	.short	0x0100
        /*04ea*/ 	.byte	0x0a
	.zero		1


	//   ....[45]....
        /*04ec*/ 	.word	0x000005e0
        /*04f0*/ 	.word	0x000000ff
        /*04f4*/ 	.word	0x00000168
        /*04f8*/ 	.short	0x0100
        /*04fa*/ 	.byte	0x0a
	.zero		1


	//   ....[46]....
        /*04fc*/ 	.word	0x000005f0
        /*0500*/ 	.word	0x000000ff
        /*0504*/ 	.word	0x00000170
        /*0508*/ 	.short	0x0100
        /*050a*/ 	.byte	0x0a
	.zero		1


	//   ....[47]....
        /*050c*/ 	.word	0x00000600
        /*0510*/ 	.word	0x000000ff
        /*0514*/ 	.word	0x00000178
        /*0518*/ 	.short	0x0100
        /*051a*/ 	.byte	0x0a
	.zero		1


	//   ....[48]....
        /*051c*/ 	.word	0x00000610
        /*0520*/ 	.word	0x000000ff
        /*0524*/ 	.word	0x00000180
        /*0528*/ 	.short	0x0100
        /*052a*/ 	.byte	0x0a
	.zero		1


	//   ....[49]....
        /*052c*/ 	.word	0x00000620
        /*0530*/ 	.word	0x000000ff
        /*0534*/ 	.word	0x00000188
        /*0538*/ 	.short	0x0100
        /*053a*/ 	.byte	0x0a
	.zero		1


	//   ....[50]....
        /*053c*/ 	.word	0x00000630
        /*0540*/ 	.word	0x000000ff
        /*0544*/ 	.word	0x00000190
        /*0548*/ 	.short	0x0100
        /*054a*/ 	.byte	0x0a
	.zero		1


	//   ....[51]....
        /*054c*/ 	.word	0x00000640
        /*0550*/ 	.word	0x000000ff
        /*0554*/ 	.word	0x00000198
        /*0558*/ 	.short	0x0100
        /*055a*/ 	.byte	0x0a
	.zero		1


	//   ....[52]....
        /*055c*/ 	.word	0x00000650
        /*0560*/ 	.word	0x000000ff
        /*0564*/ 	.word	0x000001a0
        /*0568*/ 	.short	0x0100
        /*056a*/ 	.byte	0x0a
	.zero		1


	//   ....[53]....
        /*056c*/ 	.word	0x00000660
        /*0570*/ 	.word	0x000000ff
        /*0574*/ 	.word	0x000001a8
        /*0578*/ 	.short	0x0100
        /*057a*/ 	.byte	0x0a
	.zero		1


	//   ....[54]....
        /*057c*/ 	.word	0x00000670
        /*0580*/ 	.word	0x000000ff
        /*0584*/ 	.word	0x000001b0
        /*0588*/ 	.short	0x0100
        /*058a*/ 	.byte	0x0a
	.zero		1


	//   ....[55]....
        /*058c*/ 	.word	0x00000680
        /*0590*/ 	.word	0x000000ff
        /*0594*/ 	.word	0x000001b8
        /*0598*/ 	.short	0x0100
        /*059a*/ 	.byte	0x0a
	.zero		1


	//   ....[56]....
        /*059c*/ 	.word	0x00000690
        /*05a0*/ 	.word	0x000000ff
        /*05a4*/ 	.word	0x000001c0
        /*05a8*/ 	.short	0x0100
        /*05aa*/ 	.byte	0x0a
	.zero		1


	//   ....[57]....
        /*05ac*/ 	.word	0x000006a0
        /*05b0*/ 	.word	0x000000ff
        /*05b4*/ 	.word	0x000001c8
        /*05b8*/ 	.short	0x0100
        /*05ba*/ 	.byte	0x0a
	.zero		1


	//   ....[58]....
        /*05bc*/ 	.word	0x000006b0
        /*05c0*/ 	.word	0x000000ff
        /*05c4*/ 	.word	0x000001d0
        /*05c8*/ 	.short	0x0100
        /*05ca*/ 	.byte	0x0a
	.zero		1


	//   ....[59]....
        /*05cc*/ 	.word	0x000006c0
        /*05d0*/ 	.word	0x000000ff
        /*05d4*/ 	.word	0x000001d8
        /*05d8*/ 	.short	0x0100
        /*05da*/ 	.byte	0x0a
	.zero		1


	//   ....[60]....
        /*05dc*/ 	.word	0x000006d0
        /*05e0*/ 	.word	0x000000ff
        /*05e4*/ 	.word	0x000001e0
        /*05e8*/ 	.short	0x0100
        /*05ea*/ 	.byte	0x0a
	.zero		1


	//   ....[61]....
        /*05ec*/ 	.word	0x000006e0
        /*05f0*/ 	.word	0x000000ff
        /*05f4*/ 	.word	0x000001e8
        /*05f8*/ 	.short	0x0100
        /*05fa*/ 	.byte	0x0a
	.zero		1


	//   ....[62]....
        /*05fc*/ 	.word	0x000006f0
        /*0600*/ 	.word	0x000000ff
        /*0604*/ 	.word	0x000001f0
        /*0608*/ 	.short	0x0100
        /*060a*/ 	.byte	0x0a
	.zero		1


	//   ....[63]....
        /*060c*/ 	.word	0x00000700
        /*0610*/ 	.word	0x000000ff
        /*0614*/ 	.word	0x000001f8
        /*0618*/ 	.short	0x0100
        /*061a*/ 	.byte	0x0a
	.zero		1


	//   ....[64]....
        /*061c*/ 	.word	0x00000ce0
        /*0620*/ 	.word	0x000000ff
        /*0624*/ 	.word	0x000001f0
        /*0628*/ 	.short	0x010a
        /*062a*/ 	.byte	0x0d
	.zero		1


	//   ....[65]....
        /*062c*/ 	.word	0x00000d80
        /*0630*/ 	.word	0x000000ff
        /*0634*/ 	.word	0x000001f8
        /*0638*/ 	.short	0x0101
        /*063a*/ 	.byte	0x0d
	.zero		1


	//   ....[66]....
        /*063c*/ 	.word	0x00001300
        /*0640*/ 	.word	0x000000ff
        /*0644*/ 	.word	0x00000000
        /*0648*/ 	.short	0x010a
        /*064a*/ 	.byte	0x11
	.zero		1


	//   ....[67]....
        /*064c*/ 	.word	0x00001320
        /*0650*/ 	.word	0x000000ff
        /*0654*/ 	.word	0x00000010
        /*0658*/ 	.short	0x010a
        /*065a*/ 	.byte	0x11
	.zero		1


	//   ....[68]....
        /*065c*/ 	.word	0x00001850
        /*0660*/ 	.word	0x000000ff
        /*0664*/ 	.word	0x00000010
        /*0668*/ 	.short	0x010a
        /*066a*/ 	.byte	0x12
	.zero		1


	//   ....[69]....
        /*066c*/ 	.word	0x00001880
        /*0670*/ 	.word	0x000000ff
        /*0674*/ 	.word	0x000001b8
        /*0678*/ 	.short	0x010a
        /*067a*/ 	.byte	0x11
	.zero		1


	//   ....[70]....
        /*067c*/ 	.word	0x00001a30
        /*0680*/ 	.word	0x000000ff
        /*0684*/ 	.word	0x000001c0
        /*0688*/ 	.short	0x010a
        /*068a*/ 	.byte	0x11
	.zero		1


	//   ....[71]....
        /*068c*/ 	.word	0x00001b50
        /*0690*/ 	.word	0x000000ff
        /*0694*/ 	.word	0x00000010
        /*0698*/ 	.short	0x010a
        /*069a*/ 	.byte	0x08
	.zero		1


	//   ....[72]....
        /*069c*/ 	.word	0x00001d50
        /*06a0*/ 	.word	0x000000ff
        /*06a4*/ 	.word	0x00000010
        /*06a8*/ 	.short	0x010a
        /*06aa*/ 	.byte	0x09
	.zero		1


	//   ....[73]....
        /*06ac*/ 	.word	0x00001d70
        /*06b0*/ 	.word	0x000000ff
        /*06b4*/ 	.word	0x000001b8
        /*06b8*/ 	.short	0x010a
        /*06ba*/ 	.byte	0x11
	.zero		1


	//   ....[74]....
        /*06bc*/ 	.word	0x00001f90
        /*06c0*/ 	.word	0x000000ff
        /*06c4*/ 	.word	0x000001c0
        /*06c8*/ 	.short	0x010a
        /*06ca*/ 	.byte	0x13
	.zero		1


	//   ....[75]....
        /*06cc*/ 	.word	0x000027b0
        /*06d0*/ 	.word	0x000000ff
        /*06d4*/ 	.word	0x000000e0
        /*06d8*/ 	.short	0x010a
        /*06da*/ 	.byte	0x09
	.zero		1


	//   ....[76]....
        /*06dc*/ 	.word	0x00002a20
        /*06e0*/ 	.word	0x000000ff
        /*06e4*/ 	.word	0x00000008
        /*06e8*/ 	.short	0x010a
        /*06ea*/ 	.byte	0x09
	.zero		1


	//   ....[77]....
        /*06ec*/ 	.word	0x00002b20
        /*06f0*/ 	.word	0x000000ff
        /*06f4*/ 	.word	0x000000e8
        /*06f8*/ 	.short	0x010a
        /*06fa*/ 	.byte	0x09
	.zero		1


	//   ....[78]....
        /*06fc*/ 	.word	0x00002d10
        /*0700*/ 	.word	0x000000ff
        /*0704*/ 	.word	0x000000e0
        /*0708*/ 	.short	0x010a
        /*070a*/ 	.byte	0x0d
	.zero		1


	//   ....[79]....
        /*070c*/ 	.word	0x00002e10
        /*0710*/ 	.word	0x000000ff
        /*0714*/ 	.word	0x000000e0
        /*0718*/ 	.short	0x010a
        /*071a*/ 	.byte	0x08
	.zero		1


	//   ....[80]....
        /*071c*/ 	.word	0x000035e0
        /*0720*/ 	.word	0x000000ff
        /*0724*/ 	.word	0x000000e0
        /*0728*/ 	.short	0x010a
        /*072a*/ 	.byte	0x09
	.zero		1


	//   ....[81]....
        /*072c*/ 	.word	0x00003640
        /*0730*/ 	.word	0x000000ff
        /*0734*/ 	.word	0x00000008
        /*0738*/ 	.short	0x010a
        /*073a*/ 	.byte	0x08
	.zero		1


	//   ....[82]....
        /*073c*/ 	.word	0x000037e0
        /*0740*/ 	.word	0x000000ff
        /*0744*/ 	.word	0x000001e8
        /*0748*/ 	.short	0x010a
        /*074a*/ 	.byte	0x08
	.zero		1


	//   ....[83]....
        /*074c*/ 	.word	0x00003890
        /*0750*/ 	.word	0x000000ff
        /*0754*/ 	.word	0x000001b0
        /*0758*/ 	.short	0x010a
        /*075a*/ 	.byte	0x08
	.zero		1


	//   ....[84]....
        /*075c*/ 	.word	0x00006380
        /*0760*/ 	.word	0x000000ff
        /*0764*/ 	.word	0x000001b8
        /*0768*/ 	.short	0x0101
        /*076a*/ 	.byte	0x08
	.zero		1


	//   ....[85]....
        /*076c*/ 	.word	0x000063c0
        /*0770*/ 	.word	0x000000ff
        /*0774*/ 	.word	0x000001c0
        /*0778*/ 	.short	0x0101
        /*077a*/ 	.byte	0x08
	.zero		1


	//   ....[86]....
        /*077c*/ 	.word	0x000063f0
        /*0780*/ 	.word	0x000000ff
        /*0784*/ 	.word	0x000001e8
        /*0788*/ 	.short	0x010a
        /*078a*/ 	.byte	0x08
	.zero		1


	//   ....[87]....
        /*078c*/ 	.word	0x00006570
        /*0790*/ 	.word	0x000000ff
        /*0794*/ 	.word	0x000001b0
        /*0798*/ 	.short	0x010a
        /*079a*/ 	.byte	0x08
	.zero		1


	//   ....[88]....
        /*079c*/ 	.word	0x00008860
        /*07a0*/ 	.word	0x000000ff
        /*07a4*/ 	.word	0x000001b8
        /*07a8*/ 	.short	0x0101
        /*07aa*/ 	.byte	0x08
	.zero		1


	//   ....[89]....
        /*07ac*/ 	.word	0x00008960
        /*07b0*/ 	.word	0x000000ff
        /*07b4*/ 	.word	0x000001c0
        /*07b8*/ 	.short	0x0101
        /*07ba*/ 	.byte	0x08
	.zero		1


	//   ....[90]....
        /*07bc*/ 	.word	0x00008970
        /*07c0*/ 	.word	0x000000ff
        /*07c4*/ 	.word	0x000001e8
        /*07c8*/ 	.short	0x010a
        /*07ca*/ 	.byte	0x08
	.zero		1


	//   ....[91]....
        /*07cc*/ 	.word	0x00008f80
        /*07d0*/ 	.word	0x000000ff
        /*07d4*/ 	.word	0x000001b0
        /*07d8*/ 	.short	0x010a
        /*07da*/ 	.byte	0x0d
	.zero		1


	//   ....[92]....
        /*07dc*/ 	.word	0x0000ab40
        /*07e0*/ 	.word	0x000000ff
        /*07e4*/ 	.word	0x000001b8
        /*07e8*/ 	.short	0x0101
        /*07ea*/ 	.byte	0x0d
	.zero		1


	//   ....[93]....
        /*07ec*/ 	.word	0x0000ac40
        /*07f0*/ 	.word	0x000000ff
        /*07f4*/ 	.word	0x000001c0
        /*07f8*/ 	.short	0x0101
        /*07fa*/ 	.byte	0x0d
	.zero		1


	//   ....[94]....
        /*07fc*/ 	.word	0x0000ac50
        /*0800*/ 	.word	0x000000ff
        /*0804*/ 	.word	0x000001e8
        /*0808*/ 	.short	0x010a
        /*080a*/ 	.byte	0x0d
	.zero		1


	//   ....[95]....
        /*080c*/ 	.word	0x0000b1f0
        /*0810*/ 	.word	0x00000003
        /*0814*/ 	.word	0x000001e8
        /*0818*/ 	.short	0x010a
        /*081a*/ 	.byte	0xff
	.zero		1


	//   ....[96]....
        /*081c*/ 	.word	0x0000b430
        /*0820*/ 	.word	0x00000003
        /*0824*/ 	.word	0x000001b8
        /*0828*/ 	.short	0x0101
        /*082a*/ 	.byte	0xff
	.zero		1


	//   ....[97]....
        /*082c*/ 	.word	0x0000b6e0
        /*0830*/ 	.word	0x00000003
        /*0834*/ 	.word	0x000001e8
        /*0838*/ 	.short	0x0101
        /*083a*/ 	.byte	0xff
	.zero		1


	//   ....[98]....
        /*083c*/ 	.word	0x0000bb70
        /*0840*/ 	.word	0x00000003
        /*0844*/ 	.word	0x000001b8
        /*0848*/ 	.short	0x0101
        /*084a*/ 	.byte	0xff
	.zero		1


	//   ....[99]....
        /*084c*/ 	.word	0x0000bba0
        /*0850*/ 	.word	0x00000003
        /*0854*/ 	.word	0x000001e8
        /*0858*/ 	.short	0x0101
        /*085a*/ 	.byte	0xff
	.zero		1


	//   ....[100]....
        /*085c*/ 	.word	0x0000bc10
        /*0860*/ 	.word	0x00000003
        /*0864*/ 	.word	0x000001e8
        /*0868*/ 	.short	0x0101
        /*086a*/ 	.byte	0xff
	.zero		1


	//   ....[101]....
        /*086c*/ 	.word	0x0000bc20
        /*0870*/ 	.word	0x00000003
        /*0874*/ 	.word	0x000001d0
        /*0878*/ 	.short	0x010a
        /*087a*/ 	.byte	0xff
	.zero		1


	//   ....[102]....
        /*087c*/ 	.word	0x0000bc40
        /*0880*/ 	.word	0x00000003
        /*0884*/ 	.word	0x000001f8
        /*0888*/ 	.short	0x010a
        /*088a*/ 	.byte	0xff
	.zero		1


	//   ....[103]....
        /*088c*/ 	.word	0x0000c3a0
        /*0890*/ 	.word	0x00000003
        /*0894*/ 	.word	0x000001b8
        /*0898*/ 	.short	0x0101
        /*089a*/ 	.byte	0xff
	.zero		1


	//   ....[104]....
        /*089c*/ 	.word	0x0000c3b0
        /*08a0*/ 	.word	0x00000003
        /*08a4*/ 	.word	0x000001f0
        /*08a8*/ 	.short	0x0101
        /*08aa*/ 	.byte	0xff
	.zero		1


	//   ....[105]....
        /*08ac*/ 	.word	0x0000c550
        /*08b0*/ 	.word	0x00000003
        /*08b4*/ 	.word	0x000001f8
        /*08b8*/ 	.short	0x010a
        /*08ba*/ 	.byte	0xff
	.zero		1


	//   ....[106]....
        /*08bc*/ 	.word	0x0000c5a0
        /*08c0*/ 	.word	0x00000002
        /*08c4*/ 	.word	0x000001f0
        /*08c8*/ 	.short	0x010a
        /*08ca*/ 	.byte	0xff
	.zero		1


	//   ....[107]....
        /*08cc*/ 	.word	0x0000c600
        /*08d0*/ 	.word	0x00000002
        /*08d4*/ 	.word	0x00000000
        /*08d8*/ 	.short	0x010a
        /*08da*/ 	.byte	0xff
	.zero		1


	//   ....[108]....
        /*08dc*/ 	.word	0x0000c660
        /*08e0*/ 	.word	0x00000002
        /*08e4*/ 	.word	0x00000010
        /*08e8*/ 	.short	0x010a
        /*08ea*/ 	.byte	0xff
	.zero		1


	//   ....[109]....
        /*08ec*/ 	.word	0x0000c6d0
        /*08f0*/ 	.word	0x00000004
        /*08f4*/ 	.word	0x00000010
        /*08f8*/ 	.short	0x010a
        /*08fa*/ 	.byte	0xff
	.zero		1


	//   ....[110]....
        /*08fc*/ 	.word	0x0000c740
        /*0900*/ 	.word	0x00000005
        /*0904*/ 	.word	0x000001b8
        /*0908*/ 	.short	0x010a
        /*090a*/ 	.byte	0xff
	.zero		1


	//   ....[111]....
        /*090c*/ 	.word	0x0000c7b0
        /*0910*/ 	.word	0x00000005
        /*0914*/ 	.word	0x000001c0
        /*0918*/ 	.short	0x010a
        /*091a*/ 	.byte	0xff
	.zero		1


	//   ....[112]....
        /*091c*/ 	.word	0x0000c820
        /*0920*/ 	.word	0x00000004
        /*0924*/ 	.word	0x00000010
        /*0928*/ 	.short	0x010a
        /*092a*/ 	.byte	0xff
	.zero		1


	//   ....[113]....
        /*092c*/ 	.word	0x0000c890
        /*0930*/ 	.word	0x00000002
        /*0934*/ 	.word	0x00000010
        /*0938*/ 	.short	0x010a
        /*093a*/ 	.byte	0xff
	.zero		1


	//   ....[114]....
        /*093c*/ 	.word	0x0000c900
        /*0940*/ 	.word	0x00000003
        /*0944*/ 	.word	0x000001b8
        /*0948*/ 	.short	0x010a
        /*094a*/ 	.byte	0xff
	.zero		1


	//   ....[115]....
        /*094c*/ 	.word	0x0000c970
        /*0950*/ 	.word	0x00000002
        /*0954*/ 	.word	0x000001c0
        /*0958*/ 	.short	0x010a
        /*095a*/ 	.byte	0xff
	.zero		1


	//   ....[116]....
        /*095c*/ 	.word	0x0000c9f0
        /*0960*/ 	.word	0x00000002
        /*0964*/ 	.word	0x000000e0
        /*0968*/ 	.short	0x010a
        /*096a*/ 	.byte	0xff
	.zero		1


	//   ....[117]....
        /*096c*/ 	.word	0x0000ca70
        /*0970*/ 	.word	0x00000002
        /*0974*/ 	.word	0x00000008
        /*0978*/ 	.short	0x010a
        /*097a*/ 	.byte	0xff
	.zero		1


	//   ....[118]....
        /*097c*/ 	.word	0x0000caf0
        /*0980*/ 	.word	0x00000002
        /*0984*/ 	.word	0x000000e8
        /*0988*/ 	.short	0x010a
        /*098a*/ 	.byte	0xff
	.zero		1


	//   ....[119]....
        /*098c*/ 	.word	0x0000cb60
        /*0990*/ 	.word	0x00000002
        /*0994*/ 	.word	0x000000e0
        /*0998*/ 	.short	0x010a
        /*099a*/ 	.byte	0xff
	.zero		1


	//   ....[120]....
        /*099c*/ 	.word	0x0000cbe0
        /*09a0*/ 	.word	0x00000002
        /*09a4*/ 	.word	0x000000e0
        /*09a8*/ 	.short	0x010a
        /*09aa*/ 	.byte	0xff
	.zero		1


	//   ....[121]....
        /*09ac*/ 	.word	0x0000cc50
        /*09b0*/ 	.word	0x00000002
        /*09b4*/ 	.word	0x000000e0
        /*09b8*/ 	.short	0x010a
        /*09ba*/ 	.byte	0xff
	.zero		1


	//   ....[122]....
        /*09bc*/ 	.word	0x0000ccc0
        /*09c0*/ 	.word	0x00000002
        /*09c4*/ 	.word	0x00000008
        /*09c8*/ 	.short	0x010a
        /*09ca*/ 	.byte	0xff
	.zero		1


	//   ....[123]....
        /*09cc*/ 	.word	0x0000cd40
        /*09d0*/ 	.word	0x00000002
        /*09d4*/ 	.word	0x000001e8
        /*09d8*/ 	.short	0x010a
        /*09da*/ 	.byte	0xff
	.zero		1


	//   ....[124]....
        /*09dc*/ 	.word	0x0000cda0
        /*09e0*/ 	.word	0x00000005
        /*09e4*/ 	.word	0x000001b0
        /*09e8*/ 	.short	0x010a
        /*09ea*/ 	.byte	0xff
	.zero		1


	//   ....[125]....
        /*09ec*/ 	.word	0x0000ce00
        /*09f0*/ 	.word	0x00000002
        /*09f4*/ 	.word	0x000001e8
        /*09f8*/ 	.short	0x010a
        /*09fa*/ 	.byte	0xff
	.zero		1


	//   ....[126]....
        /*09fc*/ 	.word	0x0000ce80
        /*0a00*/ 	.word	0x00000004
        /*0a04*/ 	.word	0x000001b0
        /*0a08*/ 	.short	0x010a
        /*0a0a*/ 	.byte	0xff
	.zero		1


	//   ....[127]....
        /*0a0c*/ 	.word	0x0000cf00
        /*0a10*/ 	.word	0x00000004
        /*0a14*/ 	.word	0x000001e8
        /*0a18*/ 	.short	0x010a
        /*0a1a*/ 	.byte	0xff
	.zero		1


	//   ....[128]....
        /*0a1c*/ 	.word	0x0000cf80
        /*0a20*/ 	.word	0x00000004
        /*0a24*/ 	.word	0x000001b0
        /*0a28*/ 	.short	0x010a
        /*0a2a*/ 	.byte	0xff
	.zero		1


	//   ....[129]....
        /*0a2c*/ 	.word	0x0000d000
        /*0a30*/ 	.word	0x00000004
        /*0a34*/ 	.word	0x000001e8
        /*0a38*/ 	.short	0x010a
        /*0a3a*/ 	.byte	0xff
	.zero		1


	//   ....[130]....
        /*0a3c*/ 	.word	0x0000d070
        /*0a40*/ 	.word	0x00000003
        /*0a44*/ 	.word	0x000001e8
        /*0a48*/ 	.short	0x010a
        /*0a4a*/ 	.byte	0xff
	.zero		1


	//   ....[131]....
        /*0a4c*/ 	.word	0x0000d0c0
        /*0a50*/ 	.word	0x00000003
        /*0a54*/ 	.word	0x000001d0
        /*0a58*/ 	.short	0x010a
        /*0a5a*/ 	.byte	0xff
	.zero		1


	//   ....[132]....
        /*0a5c*/ 	.word	0x0000d130
        /*0a60*/ 	.word	0x00000003
        /*0a64*/ 	.word	0x000001f8
        /*0a68*/ 	.short	0x010a
        /*0a6a*/ 	.byte	0xff
	.zero		1


	//   ....[133]....
        /*0a6c*/ 	.word	0x0000d190
        /*0a70*/ 	.word	0x00000003
        /*0a74*/ 	.word	0x000001f8
        /*0a78*/ 	.short	0x010a
        /*0a7a*/ 	.byte	0xff
	.zero		1


	//----- nvinfo : EIATTR_NUM_MBARRIERS
	.align		4
.L_76:
        /*0a7c*/ 	.byte	0x03, 0x38
        /*0a7e*/ 	.short	0x0040


	//----- nvinfo : EIATTR_EXIT_INSTR_OFFSETS
	.align		4
        /*0a80*/ 	.byte	0x04, 0x1c
        /*0a82*/ 	.short	(.L_78 - .L_77)


	//   ....[0]....
.L_77:
        /*0a84*/ 	.word	0x0000b250


	//   ....[1]....
        /*0a88*/ 	.word	0x0000c580


	//----- nvinfo : EIATTR_INDIRECT_BRANCH_TARGETS
	.align		4
.L_78:
        /*0a8c*/ 	.byte	0x04, 0x34
        /*0a8e*/ 	.short	(.L_80 - .L_79)


	//   ....[0]....
.L_79:
        /*0a90*/ 	.word	.L_x_114@srel
        /*0a94*/ 	.short	0x0
        /*0a96*/ 	.short	0x0
        /*0a98*/ 	.word	0x3
        /*0a9c*/ 	.word	.L_x_115@srel
        /*0aa0*/ 	.word	.L_x_116@srel
        /*0aa4*/ 	.word	.L_x_5@srel


	//   ....[1]....
        /*0aa8*/ 	.word	.L_x_118@srel
        /*0aac*/ 	.short	0x0
        /*0aae*/ 	.short	0x0
        /*0ab0*/ 	.word	0x3
        /*0ab4*/ 	.word	.L_x_119@srel
        /*0ab8*/ 	.word	.L_x_120@srel
        /*0abc*/ 	.word	.L_x_5@srel


	//   ....[2]....
        /*0ac0*/ 	.word	.L_x_122@srel
        /*0ac4*/ 	.short	0x0
        /*0ac6*/ 	.short	0x0
        /*0ac8*/ 	.word	0x3
        /*0acc*/ 	.word	.L_x_123@srel
        /*0ad0*/ 	.word	.L_x_124@srel
        /*0ad4*/ 	.word	.L_x_5@srel


	//----- nvinfo : EIATTR_REQNTID
	.align		4
.L_80:
        /*0ad8*/ 	.byte	0x04, 0x10
        /*0ada*/ 	.short	(.L_82 - .L_81)
.L_81:
        /*0adc*/ 	.word	0x00000200
        /*0ae0*/ 	.word	0x00000001
        /*0ae4*/ 	.word	0x00000001


	//----- nvinfo : EIATTR_CRS_STACK_SIZE
	.align		4
.L_82:
        /*0ae8*/ 	.byte	0x04, 0x1e
        /*0aea*/ 	.short	(.L_84 - .L_83)
.L_83:
        /*0aec*/ 	.word	0x00000000


	//----- nvinfo : EIATTR_CBANK_PARAM_SIZE
	.align		4
.L_84:
        /*0af0*/ 	.byte	0x03, 0x19
        /*0af2*/ 	.short	0x02e8


	//----- nvinfo : EIATTR_PARAM_CBANK
	.align		4
        /*0af4*/ 	.byte	0x04, 0x0a
        /*0af6*/ 	.short	(.L_86 - .L_85)
	.align		4
.L_85:
        /*0af8*/ 	.word	index@(.nv.constant0.kernel_cutlass_kernel_flash_attncuteflash_fwd_sm100FlashAttentionForwardSm100_object_at__tensor0000o6411101213_tensor0000o6411101213_tensor0000o6410111213_tensor0000o6411101213_tensorptrf_0)
        /*0afc*/ 	.short	0x0380
        /*0afe*/ 	.short	0x02e8


	//----- nvinfo : EIATTR_SW_WAR
	.align		4
.L_86:
        /*0b00*/ 	.byte	0x04, 0x36
        /*0b02*/ 	.short	(.L_88 - .L_87)
.L_87:
        /*0b04*/ 	.word	0x00000008
.L_88:


//--------------------- .nv.compat                --------------------------
	.section	.nv.compat,"",@"SHT_CUDA_COMPAT_INFO"
	.align	4
        /*0000*/ 	.byte	0x02, 0x02, 0x02, 0x00, 0x02, 0x05, 0x05, 0x00, 0x02, 0x03, 0x01, 0x00, 0x02, 0x06, 0x01, 0x00


//--------------------- .nv.callgraph             --------------------------
	.section	.nv.callgraph,"",@"SHT_CUDA_CALLGRAPH"
	.align	4
	.sectionentsize	8
	.align		4
        /*0000*/ 	.word	0x00000000
	.align		4
        /*0004*/ 	.word	0xffffffff
	.align		4
        /*0008*/ 	.word	0x00000000
	.align		4
        /*000c*/ 	.word	0xfffffffe
	.align		4
        /*0010*/ 	.word	0x00000000
	.align		4
        /*0014*/ 	.word	0xfffffffd
	.align		4
        /*0018*/ 	.word	0x00000000
	.align		4
        /*001c*/ 	.word	0xfffffffc


//--------------------- .nv.constant2.kernel_cutlass_kernel_flash_attncuteflash_fwd_sm100FlashAttentionForwardSm100_object_at__tensor0000o6411101213_tensor0000o6411101213_tensor0000o6410111213_tensor0000o6411101213_tensorptrf_0 --------------------------
	.section	.nv.constant2.kernel_cutlass_kernel_flash_attncuteflash_fwd_sm100FlashAttentionForwardSm100_object_at__tensor0000o6411101213_tensor0000o6411101213_tensor0000o6410111213_tensor0000o6411101213_tensorptrf_0,"a",@progbits
	.sectionflags	@""
	.align	4
.nv.constant2.kernel_cutlass_kernel_flash_attncuteflash_fwd_sm100FlashAttentionForwardSm100_object_at__tensor0000o6411101213_tensor0000o6411101213_tensor0000o6410111213_tensor0000o6411101213_tensorptrf_0:
        /*0000*/ 	.byte	0x50, 0x08, 0x00, 0x00, 0x20, 0x08, 0x00, 0x00, 0x90, 0x36, 0x00, 0x00, 0x20, 0x09, 0x00, 0x00
        /*0010*/ 	.byte	0xf0, 0x08, 0x00, 0x00, 0x90, 0x36, 0x00, 0x00, 0xa0, 0x0d, 0x00, 0x00, 0xe0, 0x09, 0x00, 0x00
        /*0020*/ 	.byte	0x90, 0x36, 0x00, 0x00


//--------------------- .text.kernel_cutlass_kernel_flash_attncuteflash_fwd_sm100FlashAttentionForwardSm100_object_at__tensor0000o6411101213_tensor0000o6411101213_tensor0000o6410111213_tensor0000o6411101213_tensorptrf_0 --------------------------
	.section	.text.kernel_cutlass_kernel_flash_attncuteflash_fwd_sm100FlashAttentionForwardSm100_object_at__tensor0000o6411101213_tensor0000o6411101213_tensor0000o6410111213_tensor0000o6411101213_tensorptrf_0,"ax",@progbits
	.align	128
        .global         kernel_cutlass_kernel_flash_attncuteflash_fwd_sm100FlashAttentionForwardSm100_object_at__tensor0000o6411101213_tensor0000o6411101213_tensor0000o6410111213_tensor0000o6411101213_tensorptrf_0
        .type           kernel_cutlass_kernel_flash_attncuteflash_fwd_sm100FlashAttentionForwardSm100_object_at__tensor0000o6411101213_tensor0000o6411101213_tensor0000o6410111213_tensor0000o6411101213_tensorptrf_0,@function
        .size           kernel_cutlass_kernel_flash_attncuteflash_fwd_sm100FlashAttentionForwardSm100_object_at__tensor0000o6411101213_tensor0000o6411101213_tensor0000o6410111213_tensor0000o6411101213_tensorptrf_0,(.L_x_128 - kernel_cutlass_kernel_flash_attncuteflash_fwd_sm100FlashAttentionForwardSm100_object_at__tensor0000o6411101213_tensor0000o6411101213_tensor0000o6410111213_tensor0000o6411101213_tensorptrf_0)
        .other          kernel_cutlass_kernel_flash_attncuteflash_fwd_sm100FlashAttentionForwardSm100_object_at__tensor0000o6411101213_tensor0000o6411101213_tensor0000o6410111213_tensor0000o6411101213_tensorptrf_0,@"STO_CUDA_ENTRY STV_DEFAULT"
kernel_cutlass_kernel_flash_attncuteflash_fwd_sm100FlashAttentionForwardSm100_object_at__tensor0000o6411101213_tensor0000o6411101213_tensor0000o6410111213_tensor0000o6411101213_tensorptrf_0:
.text.kernel_cutlass_kernel_flash_attncuteflash_fwd_sm100FlashAttentionForwardSm100_object_at__tensor0000o6411101213_tensor0000o6411101213_tensor0000o6410111213_tensor0000o6411101213_tensorptrf_0:
[----:B------:R-:W1:Y:S01]  /*0000*/  LDC R1, c[0x0][0x37c] ;  /* 0x0000df00ff017b82 */ /* 0x000e620000000800 */
[----:B------:R-:W2:Y:S07]  /*0010*/  S2R R0, SR_TID.X ;  /* 0x0000000000007919 */ /* 0x000eae0000002100 */
[----:B------:R-:W3:Y:S01]  /*0020*/  S2UR UR30, SR_CTAID.X ;  /* 0x00000000001e79c3 */ /* 0x000ee20000002500 */
[----:B------:R-:W4:Y:S01]  /*0030*/  LDCU.U8 UR23, c[0x0][0x62c] ;  /* 0x0000c580ff1777ac */ /* 0x000f220008000000 */
[----:B------:R-:W5:Y:S01]  /*0040*/  LDCU.U8 UR22, c[0x0][0x62d] ;  /* 0x0000c5a0ff1677ac */ /* 0x000f620008000000 */
[----:B------:R-:W1:Y:S01]  /*0050*/  LDCU.U8 UR15, c[0x0][0x638] ;  /* 0x0000c700ff0f77ac */ /* 0x000e620008000000 */
[----:B------:R-:W1:Y:S01]  /*0060*/  LDCU.U8 UR14, c[0x0][0x639] ;  /* 0x0000c720ff0e77ac */ /* 0x000e620008000000 */
[----:B------:R-:W1:Y:S01]  /*0070*/  LDCU.U8 UR7, c[0x0][0x644] ;  /* 0x0000c880ff0777ac */ /* 0x000e620008000000 */
[----:B--2---:R-:W-:-:S04]  /*0080*/  SHF.R.U32.HI R2, RZ, 0x5, R0 ;  /* 0x00000005ff027819 */ /* 0x004fc80000011600 */
[----:B------:R-:W-:-:S13]  /*0090*/  R2UR UR31, R2 ;  /* 0x00000000021f72ca */ /* 0x000fda00000e0000 */
[----:B------:R-:W-:-:S09]  /*00a0*/  UISETP.NE.AND UP0, UPT, UR31, URZ, UPT ;  /* 0x000000ff1f00728c */ /* 0x000fd2000bf05270 */
[----:B-1-345:R-:W-:Y:S05]  /*00b0*/  BRA.U UP0, `(.L_x_0) ;  /* 0x0000000500987547 */ /* 0x03afea000b800000 */
[----:B------:R-:W1:Y:S01]  /*00c0*/  S2UR UR10, SR_CgaCtaId ;  /* 0x00000000000a79c3 */ /* 0x000e620000008800 */
[----:B------:R-:W2:Y:S01]  /*00d0*/  LDCU.64 UR12, c[0x0][0x348] ;  /* 0x00006900ff0c77ac */ /* 0x000ea20008000a00 */
[----:B------:R-:W-:Y:S01]  /*00e0*/  UMOV UR11, 0x400 ;  /* 0x00000400000b7882 */ /* 0x000fe20000000000 */
[----:B------:R-:W-:Y:S01]  /*00f0*/  UMOV UR9, 0x1 ;  /* 0x0000000100097882 */ /* 0x000fe20000000000 */
[----:B------:R-:W-:Y:S01]  /*0100*/  UMOV UR8, 0x100 ;  /* 0x0000010000087882 */ /* 0x000fe20000000000 */
[----:B------:R-:W-:-:S04]  /*0110*/  UIADD3 UR24, UPT, UPT, -UR9, 0x100000, URZ ;  /* 0x0010000009187890 */ /* 0x000fc8000fffe1ff */
[----:B------:R-:W-:Y:S02]  /*0120*/  USHF.L.U32 UR25, UR24, 0xb, URZ ;  /* 0x0000000b18197899 */ /* 0x000fe400080006ff */
[----:B------:R-:W-:Y:S01]  /*0130*/  USHF.L.U32 UR24, UR24, 0x1, URZ ;  /* 0x0000000118187899 */ /* 0x000fe200080006ff */
        /* <DEDUP_REMOVED lines=11> */
[----:B------:R-:W-:Y:S02]  /*01f0*/  USHF.L.U32 UR28, UR28, 0x1, URZ ;  /* 0x000000011c1c7899 */ /* 0x000fe400080006ff */
[----:B------:R-:W-:-:S04]  /*0200*/  UIADD3 UR4, UPT, UPT, -UR4, 0x100000, URZ ;  /* 0x0010000004047890 */ /* 0x000fc8000fffe1ff */
[----:B------:R-:W-:Y:S02]  /*0210*/  USHF.L.U32 UR5, UR4, 0xb, URZ ;  /* 0x0000000b04057899 */ /* 0x000fe400080006ff */
[----:B------:R-:W-:Y:S02]  /*0220*/  USHF.L.U32 UR4, UR4, 0x1, URZ ;  /* 0x0000000104047899 */ /* 0x000fe400080006ff */
[----:B--2---:R-:W-:Y:S02]  /*0230*/  UIADD3 UR20, UP3, UPT, UR12, 0x80, URZ ;  /* 0x000000800c147890 */ /* 0x004fe4000ff7e0ff */
[----:B------:R-:W-:Y:S02]  /*0240*/  UIADD3 UR18, UP2, UPT, UR12, 0x100, URZ ;  /* 0x000001000c127890 */ /* 0x000fe4000ff5e0ff */
[----:B------:R-:W-:Y:S02]  /*0250*/  UIADD3 UR16, UP1, UPT, UR12, 0x180, URZ ;  /* 0x000001800c107890 */ /* 0x000fe4000ff3e0ff */
[----:B------:R-:W-:-:S02]  /*0260*/  UIADD3 UR12, UP0, UPT, UR12, 0x200, URZ ;  /* 0x000002000c0c7890 */ /* 0x000fc4000ff1e0ff */
[----:B------:R-:W-:Y:S02]  /*0270*/  UIADD3.X UR21, UPT, UPT, URZ, UR13, URZ, UP3, !UPT ;  /* 0x0000000dff157290 */ /* 0x000fe40009ffe4ff */
[----:B-1----:R-:W-:Y:S02]  /*0280*/  ULEA UR10, UR10, UR11, 0x18 ;  /* 0x0000000b0a0a7291 */ /* 0x002fe4000f8ec0ff */
[----:B------:R-:W-:Y:S02]  /*0290*/  UIADD3.X UR19, UPT, UPT, URZ, UR13, URZ, UP2, !UPT ;  /* 0x0000000dff137290 */ /* 0x000fe400097fe4ff */
[----:B------:R-:W-:Y:S02]  /*02a0*/  UIADD3.X UR17, UPT, UPT, URZ, UR13, URZ, UP1, !UPT ;  /* 0x0000000dff117290 */ /* 0x000fe40008ffe4ff */
[----:B------:R-:W-:Y:S01]  /*02b0*/  UIADD3.X UR13, UPT, UPT, URZ, UR13, URZ, UP0, !UPT ;  /* 0x0000000dff0d7290 */ /* 0x000fe200087fe4ff */
[----:B------:R1:W-:Y:S04]  /*02c0*/  UTMACCTL.PF [UR20] ;  /* 0x00000000140079b9 */ /* 0x0003e80008040000 */
[----:B------:R1:W-:Y:S02]  /*02d0*/  UTMACCTL.PF [UR18] ;  /* 0x00000000120079b9 */ /* 0x0003e40008040000 */
[----:B------:R1:W-:Y:S02]  /*02e0*/  UTMACCTL.PF [UR16] ;  /* 0x00000000100079b9 */ /* 0x0003e40008040000 */
[----:B------:R1:W-:Y:S01]  /*02f0*/  UTMACCTL.PF [UR12] ;  /* 0x000000000c0079b9 */ /* 0x0003e20008040000 */
[----:B------:R-:W2:Y:S02]  /*0300*/  FENCE.VIEW.ASYNC.S ;  /* 0x00000000000073c6 */ /* 0x000ea40000000000 */
[----:B--2---:R1:W2:Y:S01]  /*0310*/  SYNCS.EXCH.64 URZ, [UR10], UR24 ;  /* 0x000000180aff75b2 */ /* 0x0042a20008000100 */
[----:B------:R1:W3:Y:S01]  /*0320*/  SYNCS.EXCH.64 URZ, [UR10+0x8], UR24 ;  /* 0x000008180aff75b2 */ /* 0x0002e20008000100 */
[----:B------:R1:W4:Y:S01]  /*0330*/  SYNCS.EXCH.64 URZ, [UR10+0x10], UR24 ;  /* 0x000010180aff75b2 */ /* 0x0003220008000100 */
[----:B------:R1:W5:Y:S01]  /*0340*/  SYNCS.EXCH.64 URZ, [UR10+0x18], UR24 ;  /* 0x000018180aff75b2 */ /* 0x0003620008000100 */
[----:B------:R1:W1:Y:S01]  /*0350*/  SYNCS.EXCH.64 URZ, [UR10+0x20], UR24 ;  /* 0x000020180aff75b2 */ /* 0x0002620008000100 */
        /* <DEDUP_REMOVED lines=59> */
[----:B--2345:R-:W-:Y:S01]  /*0710*/  NOP ;  /* 0x0000000000007918 */ /* 0x03cfe20000000000 */
.L_x_0:
[----:B------:R-:W-:Y:S01]  /*0720*/  NOP ;  /* 0x0000000000007918 */ /* 0x000fe20000000000 */
[----:B------:R-:W-:Y:S01]  /*0730*/  UISETP.GT.AND UP0, UPT, UR31, 0xb, UPT ;  /* 0x0000000b1f00788c */ /* 0x000fe2000bf04270 */
[----:B------:R-:W2:Y:S01]  /*0740*/  LDCU.U8 UR6, c[0x0][0x645] ;  /* 0x0000c8a0ff0677ac */ /* 0x000ea20008000000 */
[----:B-1----:R-:W1:Y:S01]  /*0750*/  LDCU.U8 UR5, c[0x0][0x651] ;  /* 0x0000ca20ff0577ac */ /* 0x002e620008000000 */
[----:B------:R-:W3:Y:S01]  /*0760*/  LDCU.U8 UR4, c[0x0][0x650] ;  /* 0x0000ca00ff0477ac */ /* 0x000ee20008000000 */
[----:B------:R-:W-:Y:S06]  /*0770*/  BAR.SYNC.DEFER_BLOCKING 0x0 ;  /* 0x0000000000007b1d */ /* 0x000fec0000010000 */
[----:B------:R-:W-:Y:S05]  /*0780*/  BRA.U UP0, `(.L_x_1) ;  /* 0x0000000100707547 */ /* 0x000fea000b800000 */
[----:B------:R-:W-:-:S09]  /*0790*/  UISETP.GT.AND UP0, UPT, UR31, 0x5, UPT ;  /* 0x000000051f00788c */ /* 0x000fd2000bf04270 */
[----:B------:R-:W-:Y:S05]  /*07a0*/  BRA.U UP0, `(.L_x_2) ;  /* 0x0000000100347547 */ /* 0x000fea000b800000 */
[----:B------:R-:W-:Y:S01]  /*07b0*/  IMAD.MOV.U32 R3, RZ, RZ, -0x4 ;  /* 0xfffffffcff037424 */ /* 0x000fe200078e00ff */
[----:B------:R-:W-:-:S04]  /*07c0*/  MOV R2, UR31 ;  /* 0x0000001f00027c02 */ /* 0x000fc80008000f00 */
[----:B------:R-:W-:-:S05]  /*07d0*/  VIADDMNMX.U32 R2, R2, R3, 0x2, PT ;  /* 0x0000000202027446 */ /* 0x000fca0003800003 */
[----:B------:R-:W-:-:S04]  /*07e0*/  IMAD.SHL.U32 R4, R2, 0x4, RZ ;  /* 0x0000000402047824 */ /* 0x000fc800078e00ff */
[----:B------:R-:W4:Y:S02]  /*07f0*/  LDC R2, c[0x2][R4] ;  /* 0x0080000004027b82 */ /* 0x000f240000000800 */
[----:B----4-:R-:W-:-:S04]  /*0800*/  SHF.R.S32.HI R3, RZ, 0x1f, R2 ;  /* 0x0000001fff037819 */ /* 0x010fc80000011402 */
.L_x_114:
[----:B-123--:R-:W-:Y:S05]  /*0810*/  BRX R2 -0x820                                                                                                                                                                                                      (*"BRANCH_TARGETS .L_x_115,.L_x_116,.L_x_5"*) ;  /* 0xfffffff402f87949 */ /* 0x00efea000383ffff */
.L_x_116:
[----:B------:R-:W-:-:S08]  /*0820*/  NOP ;  /* 0x0000000000007918 */ /* 0x000fd00000000000 */
[----:B------:R-:W1:-:S00]  /*0830*/  USETMAXREG.DEALLOC.CTAPOOL 0x50 ;  /* 0x00000050000079c8 */ /* 0x000e4000080e0500 */
[----:B-1----:R-:W-:Y:S05]  /*0840*/  BRA `(.L_x_3) ;  /* 0x000000a800747947 */ /* 0x002fea0003800000 */
.L_x_115:
[----:B------:R-:W-:-:S08]  /*0850*/  NOP ;  /* 0x0000000000007918 */ /* 0x000fd00000000000 */
[----:B------:R-:W1:-:S00]  /*0860*/  USETMAXREG.DEALLOC.CTAPOOL 0x50 ;  /* 0x00000050000079c8 */ /* 0x000e4000080e0500 */
[----:B-1----:R-:W-:Y:S05]  /*0870*/  BRA `(.L_x_3) ;  /* 0x000000a800687947 */ /* 0x002fea0003800000 */
.L_x_2:
[----:B------:R-:W-:Y:S01]  /*0880*/  IMAD.MOV.U32 R3, RZ, RZ, -0x6 ;  /* 0xfffffffaff037424 */ /* 0x000fe200078e00ff */
[----:B------:R-:W-:-:S04]  /*0890*/  MOV R2, UR31 ;  /* 0x0000001f00027c02 */ /* 0x000fc80008000f00 */
[----:B------:R-:W-:-:S05]  /*08a0*/  VIADDMNMX.U32 R2, R2, R3, 0x2, PT ;  /* 0x0000000202027446 */ /* 0x000fca0003800003 */
[----:B------:R-:W-:-:S04]  /*08b0*/  IMAD.SHL.U32 R4, R2, 0x4, RZ ;  /* 0x0000000402047824 */ /* 0x000fc800078e00ff */
[----:B------:R-:W4:Y:S02]  /*08c0*/  LDC R2, c[0x2][R4+0xc] ;  /* 0x0080030004027b82 */ /* 0x000f240000000800 */
[----:B----4-:R-:W-:-:S04]  /*08d0*/  SHF.R.S32.HI R3, RZ, 0x1f, R2 ;  /* 0x0000001fff037819 */ /* 0x010fc80000011402 */
.L_x_118:
[----:B-123--:R-:W-:Y:S05]  /*08e0*/  BRX R2 -0x8f0                                                                                                                                                                                                      (*"BRANCH_TARGETS .L_x_119,.L_x_120,.L_x_5"*) ;  /* 0xfffffff402c47949 */ /* 0x00efea000383ffff */
.L_x_120:
[----:B------:R-:W-:-:S08]  /*08f0*/  NOP ;  /* 0x0000000000007918 */ /* 0x000fd00000000000 */
[----:B------:R-:W1:-:S00]  /*0900*/  USETMAXREG.DEALLOC.CTAPOOL 0x50 ;  /* 0x00000050000079c8 */ /* 0x000e4000080e0500 */
[----:B-1----:R-:W-:Y:S05]  /*0910*/  BRA `(.L_x_3) ;  /* 0x000000a800407947 */ /* 0x002fea0003800000 */
.L_x_119:
[----:B------:R-:W-:-:S08]  /*0920*/  NOP ;  /* 0x0000000000007918 */ /* 0x000fd00000000000 */
[----:B------:R-:W1:-:S00]  /*0930*/  USETMAXREG.DEALLOC.CTAPOOL 0x50 ;  /* 0x00000050000079c8 */ /* 0x000e4000080e0500 */
[----:B-1----:R-:W-:Y:S05]  /*0940*/  BRA `(.L_x_3) ;  /* 0x000000a800347947 */ /* 0x002fea0003800000 */
.L_x_1:
        /* <DEDUP_REMOVED lines=8> */
.L_x_122:
[----:B-123--:R-:W-:Y:S05]  /*09d0*/  BRX R2 -0x9e0                                                                                                                                                                                                      (*"BRANCH_TARGETS .L_x_123,.L_x_124,.L_x_5"*) ;  /* 0xfffffff402887949 */ /* 0x00efea000383ffff */
.L_x_124:
[----:B------:R-:W-:-:S08]  /*09e0*/  NOP ;  /* 0x0000000000007918 */ /* 0x000fd00000000000 */
[----:B------:R-:W1:-:S00]  /*09f0*/  USETMAXREG.DEALLOC.CTAPOOL 0x50 ;  /* 0x00000050000079c8 */ /* 0x000e4000080e0500 */
[----:B------:R-:W2:Y:S01]  /*0a00*/  LDCU UR8, c[0x0][0x640] ;  /* 0x0000c800ff0877ac */ /* 0x000ea20008000800 */
[----:B------:R-:W3:Y:S01]  /*0a10*/  LDCU UR10, c[0x0][0x654] ;  /* 0x0000ca80ff0a77ac */ /* 0x000ee20008000800 */
[----:B------:R-:W4:Y:S01]  /*0a20*/  LDCU UR12, c[0x0][0x63c] ;  /* 0x0000c780ff0c77ac */ /* 0x000f220008000800 */
[----:B------:R-:W5:Y:S01]  /*0a30*/  LDCU UR16, c[0x0][0x628] ;  /* 0x0000c500ff1077ac */ /* 0x000f620008000800 */
[----:B--2---:R-:W-:-:S04]  /*0a40*/  UIMAD.WIDE.U32 UR8, UR30, UR8, URZ ;  /* 0x000000081e0872a5 */ /* 0x004fc8000f8e00ff */
[----:B------:R-:W-:-:S04]  /*0a50*/  UIADD3 UR13, UPT, UPT, -UR9, UR30, URZ ;  /* 0x0000001e090d7290 */ /* 0x000fc8000fffe1ff */
[----:B------:R-:W-:-:S04]  /*0a60*/  USHF.R.U32.HI UR13, URZ, UR7, UR13 ;  /* 0x00000007ff0d7299 */ /* 0x000fc8000801160d */
[----:B------:R-:W-:Y:S01]  /*0a70*/  UIADD3 UR13, UPT, UPT, UR9, UR13, URZ ;  /* 0x0000000d090d7290 */ /* 0x000fe2000fffe0ff */
[----:B------:R-:W2:Y:S03]  /*0a80*/  LDCU.64 UR8, c[0x0][0x630] ;  /* 0x0000c600ff0877ac */ /* 0x000ea60008000a00 */
[----:B------:R-:W-:-:S04]  /*0a90*/  USHF.R.U32.HI UR13, URZ, UR6, UR13 ;  /* 0x00000006ff0d7299 */ /* 0x000fc8000801160d */
[----:B---3--:R-:W-:Y:S02]  /*0aa0*/  UISETP.GE.AND UP0, UPT, UR13, UR10, UPT ;  /* 0x0000000a0d00728c */ /* 0x008fe4000bf06270 */
[----:B------:R-:W-:Y:S02]  /*0ab0*/  UIADD3 UR10, UPT, UPT, -UR13, URZ, URZ ;  /* 0x000000ff0d0a7290 */ /* 0x000fe4000fffe1ff */
[----:B------:R-:W-:Y:S02]  /*0ac0*/  USEL UR17, UR14, UR5, !UP0 ;  /* 0x000000050e117287 */ /* 0x000fe4000c000000 */
[----:B----4-:R-:W-:Y:S02]  /*0ad0*/  UIMAD UR12, UR10, UR12, UR30 ;  /* 0x0000000c0a0c72a4 */ /* 0x010fe4000f8e021e */
[----:B------:R-:W-:Y:S02]  /*0ae0*/  USEL UR10, UR15, UR4, !UP0 ;  /* 0x000000040f0a7287 */ /* 0x000fe4000c000000 */
[----:B------:R-:W-:Y:S01]  /*0af0*/  ULOP3.LUT UR17, UR17, 0xff, URZ, 0xc0, !UPT ;  /* 0x000000ff11117892 */ /* 0x000fe2000f8ec0ff */
[----:B--2---:R-:W2:Y:S01]  /*0b00*/  @UP0 LDCU UR9, c[0x0][0x64c] ;  /* 0x0000c980ff0907ac */ /* 0x004ea20008000800 */
[----:B------:R-:W-:Y:S01]  /*0b10*/  ULOP3.LUT UR10, UR10, 0xff, URZ, 0xc0, !UPT ;  /* 0x000000ff0a0a7892 */ /* 0x000fe2000f8ec0ff */
[----:B------:R-:W3:Y:S01]  /*0b20*/  @UP0 LDCU UR8, c[0x0][0x648] ;  /* 0x0000c900ff0807ac */ /* 0x000ee20008000800 */
[----:B--2---:R-:W-:-:S04]  /*0b30*/  UIMAD.WIDE.U32 UR18, UR12, UR9, URZ ;  /* 0x000000090c1272a5 */ /* 0x004fc8000f8e00ff */
[----:B------:R-:W-:-:S04]  /*0b40*/  UIADD3 UR9, UPT, UPT, UR12, -UR19, URZ ;  /* 0x800000130c097290 */ /* 0x000fc8000fffe0ff */
[----:B------:R-:W-:Y:S01]  /*0b50*/  USHF.R.U32.HI UR9, URZ, UR10, UR9 ;  /* 0x0000000aff097299 */ /* 0x000fe20008011609 */
[----:B------:R-:W2:Y:S03]  /*0b60*/  LDCU.64 UR10, c[0x0][0x620] ;  /* 0x0000c400ff0a77ac */ /* 0x000ea60008000a00 */
[----:B------:R-:W-:-:S04]  /*0b70*/  UIADD3 UR9, UPT, UPT, UR19, UR9, URZ ;  /* 0x0000000913097290 */ /* 0x000fc8000fffe0ff */
[----:B------:R-:W-:-:S04]  /*0b80*/  USHF.R.U32.HI UR9, URZ, UR17, UR9 ;  /* 0x00000011ff097299 */ /* 0x000fc80008011609 */
[----:B------:R-:W-:-:S04]  /*0b90*/  UIADD3 UR17, UPT, UPT, -UR9, URZ, URZ ;  /* 0x000000ff09117290 */ /* 0x000fc8000fffe1ff */
[----:B---3--:R-:W-:-:S04]  /*0ba0*/  UIMAD UR8, UR8, UR17, UR12 ;  /* 0x00000011080872a4 */ /* 0x008fc8000f8e020c */
[----:B--2---:R-:W-:-:S04]  /*0bb0*/  UIMAD UR10, UR13, UR10, UR8 ;  /* 0x0000000a0d0a72a4 */ /* 0x004fc8000f8e0208 */
[----:B-----5:R-:W-:-:S03]  /*0bc0*/  UIMAD.WIDE.U32 UR12, UR10, UR16, URZ ;  /* 0x000000100a0c72a5 */ /* 0x020fc6000f8e00ff */
[----:B------:R-:W2:Y:S01]  /*0bd0*/  LDCU UR8, c[0x0][0x60c] ;  /* 0x0000c180ff0877ac */ /* 0x000ea20008000800 */
[----:B------:R-:W-:-:S04]  /*0be0*/  UIADD3 UR12, UPT, UPT, UR10, -UR13, URZ ;  /* 0x8000000d0a0c7290 */ /* 0x000fc8000fffe0ff */
[----:B------:R-:W-:-:S04]  /*0bf0*/  USHF.R.U32.HI UR12, URZ, UR23, UR12 ;  /* 0x00000017ff0c7299 */ /* 0x000fc8000801160c */
[----:B------:R-:W-:-:S04]  /*0c00*/  UIADD3 UR12, UPT, UPT, UR13, UR12, URZ ;  /* 0x0000000c0d0c7290 */ /* 0x000fc8000fffe0ff */
[----:B------:R-:W-:Y:S02]  /*0c10*/  USHF.R.U32.HI UR12, URZ, UR22, UR12 ;  /* 0x00000016ff0c7299 */ /* 0x000fe4000801160c */
[----:B--2---:R-:W-:Y:S02]  /*0c20*/  UISETP.GE.AND UP0, UPT, UR30, UR8, UPT ;  /* 0x000000081e00728c */ /* 0x004fe4000bf06270 */
[----:B------:R-:W-:-:S04]  /*0c30*/  UIADD3 UR13, UPT, UPT, -UR12, URZ, URZ ;  /* 0x000000ff0c0d7290 */ /* 0x000fc8000fffe1ff */
[----:B------:R-:W-:-:S03]  /*0c40*/  UIMAD UR11, UR13, UR11, UR10 ;  /* 0x0000000b0d0b72a4 */ /* 0x000fc6000f8e020a */
[----:B-1----:R-:W-:Y:S09]  /*0c50*/  BRA.U UP0, `(.L_x_5) ;  /* 0x00000029008c7547 */ /* 0x002ff2000b800000 */
[----:B------:R-:W1:Y:S01]  /*0c60*/  S2UR UR13, SR_CgaCtaId ;  /* 0x00000000000d79c3 */ /* 0x000e620000008800 */
[----:B------:R-:W-:Y:S01]  /*0c70*/  UMOV UR8, 0x400 ;  /* 0x0000040000087882 */ /* 0x000fe20000000000 */
[----:B------:R-:W2:Y:S01]  /*0c80*/  LDCU.64 UR16, c[0x0][0x348] ;  /* 0x00006900ff1077ac */ /* 0x000ea20008000a00 */
[----:B------:R-:W-:Y:S02]  /*0c90*/  ULOP3.LUT UR9, URZ, UR9, URZ, 0x33, !UPT ;  /* 0x00000009ff097292 */ /* 0x000fe4000f8e33ff */
[----:B--2---:R-:W-:Y:S02]  /*0ca0*/  UIADD3 UR16, UP0, UPT, UR16, 0x200, URZ ;  /* 0x0000020010107890 */ /* 0x004fe4000ff1e0ff */
[----:B-1----:R-:W-:Y:S01]  /*0cb0*/  ULEA UR13, UR13, UR8, 0x18 ;  /* 0x000000080d0d7291 */ /* 0x002fe2000f8ec0ff */
[----:B------:R-:W1:Y:S01]  /*0cc0*/  LDCU UR8, c[0x0][0x614] ;  /* 0x0000c280ff0877ac */ /* 0x000e620008000800 */
[----:B------:R-:W-:-:S07]  /*0cd0*/  UIADD3.X UR17, UPT, UPT, URZ, UR17, URZ, UP0, !UPT ;  /* 0x00000011ff117290 */ /* 0x000fce00087fe4ff */
[----:B------:R-:W2:Y:S01]  /*0ce0*/  SYNCS.PHASECHK.TRANS64.TRYWAIT P0, [UR13+0x1f0], RZ ;  /* 0x0001f0ffff0075a7 */ /* 0x000ea2000800110d */
[----:B-1----:R-:W-:-:S03]  /*0cf0*/  UIADD3 UR8, UPT, UPT, UR9, UR8, URZ ;  /* 0x0000000809087290 */ /* 0x002fc6000fffe0ff */
[----:B------:R-:W-:Y:S01]  /*0d00*/  UMOV UR9, URZ ;  /* 0x000000ff00097c82 */ /* 0x000fe20008000000 */
[----:B------:R-:W-:Y:S02]  /*0d10*/  USHF.L.U32 UR10, UR8, 0x7, URZ ;  /* 0x00000007080a7899 */ /* 0x000fe400080006ff */
[----:B------:R-:W-:Y:S01]  /*0d20*/  UIADD3 UR8, UPT, UPT, UR13, 0x800, URZ ;  /* 0x000008000d087890 */ /* 0x000fe2000fffe0ff */
[----:B--2---:R-:W-:Y:S11]  /*0d30*/  @!P0 BRA `(.L_x_6) ;  /* 0x000000b800148947 */ /* 0x004ff60003800000 */
.L_x_59:
[----:B------:R2:W-:Y:S01]  /*0d40*/  UTMASTG.4D [UR8], [UR16], desc[URZ] ;  /* 0x0000ff08100073b5 */ /* 0x0005e20008019000 */
[----:B-1----:R-:W-:Y:S01]  /*0d50*/  HFMA2 R2, -RZ, RZ, 0, 5.9604644775390625e-08 ;  /* 0x00000001ff027431 */ /* 0x002fe200000001ff */
[----:B------:R0:W-:Y:S01]  /*0d60*/  UTMACMDFLUSH ;  /* 0x00000000000079b7 */ /* 0x0001e20000000000 */
[----:B------:R-:W-:-:S04]  /*0d70*/  DEPBAR.LE SB0, 0x0 ;  /* 0x000080000000791a */ /* 0x000fc80000000000 */
[----:B------:R2:W-:Y:S01]  /*0d80*/  SYNCS.ARRIVE.TRANS64.ART0 RZ, [UR13+0x1f8], R2 ;  /* 0x0001f802ffff79a7 */ /* 0x0005e2000850000d */
[----:B------:R-:W-:Y:S05]  /*0d90*/  BRA `(.L_x_5) ;  /* 0x00000028003c7947 */ /* 0x000fea0003800000 */
.L_x_123:
[----:B------:R-:W-:-:S08]  /*0da0*/  NOP ;  /* 0x0000000000007918 */ /* 0x000fd00000000000 */
[----:B------:R-:W1:-:S00]  /*0db0*/  USETMAXREG.DEALLOC.CTAPOOL 0x50 ;  /* 0x00000050000079c8 */ /* 0x000e4000080e0500 */
[----:B------:R-:W2:Y:S01]  /*0dc0*/  S2UR UR12, SR_CgaCtaId ;  /* 0x00000000000c79c3 */ /* 0x000ea20000008800 */
[----:B------:R-:W-:Y:S01]  /*0dd0*/  NOP ;  /* 0x0000000000007918 */ /* 0x000fe20000000000 */
[----:B------:R-:W-:Y:S01]  /*0de0*/  UMOV UR8, 0x40 ;  /* 0x0000004000087882 */ /* 0x000fe20000000000 */
[----:B------:R-:W-:Y:S01]  /*0df0*/  UMOV UR11, 0x400 ;  /* 0x00000400000b7882 */ /* 0x000fe20000000000 */
[----:B--2---:R-:W-:Y:S02]  /*0e00*/  ULEA UR8, UR12, UR8, 0x18 ;  /* 0x000000080c087291 */ /* 0x004fe4000f8ec0ff */
[----:B------:R-:W-:-:S07]  /*0e10*/  ULEA UR11, UR12, UR11, 0x18 ;  /* 0x0000000b0c0b7291 */ /* 0x000fce000f8ec0ff */
[----:B-1----:R-:W1:Y:S02]  /*0e20*/  LDS.U8 R2, [UR8] ;  /* 0x00000008ff027984 */ /* 0x002e640008000000 */
[----:B-1----:R-:W-:-:S13]  /*0e30*/  ISETP.NE.AND P0, PT, R2, RZ, PT ;  /* 0x000000ff0200720c */ /* 0x002fda0003f05270 */
[----:B------:R-:W-:Y:S05]  /*0e40*/  @P0 BRA `(.L_x_7) ;  /* 0x00000000007c0947 */ /* 0x000fea0003800000 */
[----:B------:R-:W-:-:S13]  /*0e50*/  ELECT P0, URZ, PT ;  /* 0x0000000000ff782f */ /* 0x000fda0003800000 */
[----:B------:R-:W-:Y:S05]  /*0e60*/  @!P0 BRA `(.L_x_8) ;  /* 0x0000000000848947 */ /* 0x000fea0003800000 */
[----:B------:R-:W-:Y:S01]  /*0e70*/  UMOV UR8, 0x10 ;  /* 0x0000001000087882 */ /* 0x000fe20000000000 */
[----:B------:R-:W-:-:S04]  /*0e80*/  IMAD.MOV.U32 R3, RZ, RZ, 0xffff ;  /* 0x0000ffffff037424 */ /* 0x000fc800078e00ff */
[----:B------:R-:W-:Y:S04]  /*0e90*/  DEPBAR.LE SB1, 0x36 ;  /* 0x00009d800000791a */ /* 0x000fe80000000000 */
[----:B------:R-:W1:Y:S02]  /*0ea0*/  UTCATOMSWS.FIND_AND_SET.ALIGN UP0, UR8, UR8 ;  /* 0x00000008000875e3 */ /* 0x000e640008000800 */
[----:B-1----:R-:W-:Y:S01]  /*0eb0*/  PLOP3.LUT P0, PT, PT, PT, UP0, 0x80, 0x8 ;  /* 0x000000000008781c */ /* 0x002fe20003f0f008 */
[----:B------:R-:W-:-:S03]  /*0ec0*/  IMAD.U32 R4, RZ, RZ, UR8 ;  /* 0x00000008ff047e24 */ /* 0x000fc6000f8e00ff */
[----:B------:R-:W-:-:S04]  /*0ed0*/  SEL R2, RZ, 0xffffffff, !P0 ;  /* 0xffffffffff027807 */ /* 0x000fc80004000000 */
[----:B------:R-:W-:Y:S01]  /*0ee0*/  ISETP.NE.AND P0, PT, R2, RZ, PT ;  /* 0x000000ff0200720c */ /* 0x000fe20003f05270 */
[----:B------:R-:W-:-:S12]  /*0ef0*/  IMAD.MOV.U32 R2, RZ, RZ, 0x1 ;  /* 0x00000001ff027424 */ /* 0x000fd800078e00ff */
[----:B------:R-:W-:Y:S05]  /*0f00*/  @P0 BRA `(.L_x_9) ;  /* 0x0000000000240947 */ /* 0x000fea0003800000 */
.L_x_10:
[----:B------:R-:W-:Y:S05]  /*0f10*/  NANOSLEEP 0x64 ;  /* 0x000000640000795d */ /* 0x000fea0003800000 */
[----:B------:R-:W-:-:S05]  /*0f20*/  UMOV UR8, 0x10 ;  /* 0x0000001000087882 */ /* 0x000fca0000000000 */
[----:B------:R-:W-:Y:S04]  /*0f30*/  DEPBAR.LE SB1, 0x36 ;  /* 0x00009d800000791a */ /* 0x000fe80000000000 */
[----:B------:R-:W1:Y:S02]  /*0f40*/  UTCATOMSWS.FIND_AND_SET.ALIGN UP0, UR8, UR8 ;  /* 0x00000008000875e3 */ /* 0x000e640008000800 */
[----:B-1----:R-:W-:-:S04]  /*0f50*/  PLOP3.LUT P0, PT, PT, PT, UP0, 0x80, 0x8 ;  /* 0x000000000008781c */ /* 0x002fc80003f0f008 */
[----:B------:R-:W-:-:S04]  /*0f60*/  SEL R4, RZ, 0xffffffff, !P0 ;  /* 0xffffffffff047807 */ /* 0x000fc80004000000 */
[----:B------:R-:W-:Y:S01]  /*0f70*/  ISETP.NE.AND P0, PT, R4, RZ, PT ;  /* 0x000000ff0400720c */ /* 0x000fe20003f05270 */
[----:B------:R-:W-:-:S12]  /*0f80*/  IMAD.U32 R4, RZ, RZ, UR8 ;  /* 0x00000008ff047e24 */ /* 0x000fd8000f8e00ff */
[----:B------:R-:W-:Y:S05]  /*0f90*/  @!P0 BRA `(.L_x_10) ;  /* 0xfffffffc00dc8947 */ /* 0x000fea000383ffff */
.L_x_9:
[C---:B------:R-:W-:Y:S01]  /*0fa0*/  VIADD R5, R4.reuse, 0x10 ;  /* 0x0000001004057836 */ /* 0x040fe20000000000 */
[----:B------:R-:W-:Y:S01]  /*0fb0*/  UMOV UR8, 0x50 ;  /* 0x0000005000087882 */ /* 0x000fe20000000000 */
[----:B------:R-:W-:Y:S01]  /*0fc0*/  SHF.L.U32 R3, R3, R4, RZ ;  /* 0x0000000403037219 */ /* 0x000fe200000006ff */
[----:B------:R-:W-:Y:S01]  /*0fd0*/  ULEA UR8, UR12, UR8, 0x18 ;  /* 0x000000080c087291 */ /* 0x000fe2000f8ec0ff */
[----:B------:R-:W-:Y:S01]  /*0fe0*/  IMAD.SHL.U32 R4, R4, 0x20, RZ ;  /* 0x0000002004047824 */ /* 0x000fe200078e00ff */
[----:B------:R-:W-:-:S04]  /*0ff0*/  SHF.L.U32 R2, R2, R5, RZ ;  /* 0x0000000502027219 */ /* 0x000fc800000006ff */
[----:B------:R-:W-:-:S05]  /*1000*/  LOP3.LUT R2, R2, R3, RZ, 0xfc, !PT ;  /* 0x0000000302027212 */ /* 0x000fca00078efcff */
[----:B------:R1:W-:Y:S04]  /*1010*/  ATOMS.OR RZ, [UR8], R2 ;  /* 0x00000002ffff798c */ /* 0x0003e8000b000008 */
[----:B------:R1:W-:Y:S01]  /*1020*/  STS [UR11+0x228], R4 ;  /* 0x00022804ff007988 */ /* 0x0003e2000800080b */
[----:B------:R-:W-:Y:S05]  /*1030*/  BRA `(.L_x_8) ;  /* 0x0000000000107947 */ /* 0x000fea0003800000 */
.L_x_7:
[----:B------:R-:W-:-:S05]  /*1040*/  MOV R2, 0xffffffff ;  /* 0xffffffff00027802 */ /* 0x000fca0000000f00 */
[----:B------:R1:W-:Y:S02]  /*1050*/  STS [UR11+0x228], R2 ;  /* 0x00022802ff007988 */ /* 0x0003e4000800080b */
[----:B-1----:R-:W-:Y:S02]  /*1060*/  MOV R2, 0x1080 ;  /* 0x0000108000027802 */ /* 0x002fe40000000f00 */
[----:B------:R-:W-:Y:S05]  /*1070*/  CALL.REL.NOINC `($__internal_1_$__cuda_sm10x_tcgen05_guardrail_trap_phase_invalid_during_alloc) ;  /* 0x000000c000647944 */ /* 0x000fea0003c00000 */
.L_x_8:
[----:B------:R-:W-:Y:S05]  /*1080*/  WARPSYNC.ALL ;  /* 0x0000000000007948 */ /* 0x000fea0003800000 */
[----:B------:R-:W-:Y:S01]  /*1090*/  NOP ;  /* 0x0000000000007918 */ /* 0x000fe20000000000 */
[----:B------:R-:W2:Y:S01]  /*10a0*/  LDCU UR16, c[0x0][0x640] ;  /* 0x0000c800ff1077ac */ /* 0x000ea20008000800 */
[----:B------:R-:W3:Y:S01]  /*10b0*/  S2UR UR8, SR_CgaCtaId ;  /* 0x00000000000879c3 */ /* 0x000ee20000008800 */
[----:B------:R-:W4:Y:S01]  /*10c0*/  LDCU UR9, c[0x0][0x654] ;  /* 0x0000ca80ff0977ac */ /* 0x000f220008000800 */
[----:B------:R-:W5:Y:S01]  /*10d0*/  LDCU UR18, c[0x0][0x634] ;  /* 0x0000c680ff1277ac */ /* 0x000f620008000800 */
[----:B--2---:R-:W-:-:S07]  /*10e0*/  UIMAD.WIDE.U32 UR16, UR30, UR16, URZ ;  /* 0x000000101e1072a5 */ /* 0x004fce000f8e00ff */
[----:B------:R-:W-:Y:S01]  /*10f0*/  UMOV UR13, UR17 ;  /* 0x00000011000d7c82 */ /* 0x000fe20008000000 */
[----:B------:R-:W-:Y:S01]  /*1100*/  UMOV UR17, 0x400 ;  /* 0x0000040000117882 */ /* 0x000fe20000000000 */
[----:B------:R-:W-:Y:S02]  /*1110*/  UIADD3 UR10, UPT, UPT, -UR13, UR30, URZ ;  /* 0x0000001e0d0a7290 */ /* 0x000fe4000fffe1ff */
[----:B---3--:R-:W-:Y:S02]  /*1120*/  ULEA UR17, UR8, UR17, 0x18 ;  /* 0x0000001108117291 */ /* 0x008fe4000f8ec0ff */
[----:B------:R-:W-:-:S04]  /*1130*/  USHF.R.U32.HI UR10, URZ, UR7, UR10 ;  /* 0x00000007ff0a7299 */ /* 0x000fc8000801160a */
[----:B------:R-:W-:Y:S02]  /*1140*/  UIADD3 UR10, UPT, UPT, UR13, UR10, URZ ;  /* 0x0000000a0d0a7290 */ /* 0x000fe4000fffe0ff */
[----:B------:R-:W-:Y:S02]  /*1150*/  UIADD3 UR13, UPT, UPT, UR17, 0x2800, URZ ;  /* 0x00002800110d7890 */ /* 0x000fe4000fffe0ff */
[----:B------:R-:W-:-:S04]  /*1160*/  USHF.R.U32.HI UR10, URZ, UR6, UR10 ;  /* 0x00000006ff0a7299 */ /* 0x000fc8000801160a */
[----:B----4-:R-:W-:Y:S02]  /*1170*/  UISETP.GE.AND UP0, UPT, UR10, UR9, UPT ;  /* 0x000000090a00728c */ /* 0x010fe4000bf06270 */
[----:B------:R-:W-:Y:S02]  /*1180*/  USHF.R.U32.HI UR9, URZ, 0x4, UR13 ;  /* 0x00000004ff097899 */ /* 0x000fe4000801160d */
[----:B------:R-:W-:Y:S02]  /*1190*/  UIADD3 UR10, UPT, UPT, -UR10, URZ, URZ ;  /* 0x000000ff0a0a7290 */ /* 0x000fe4000fffe1ff */
[----:B------:R-:W-:Y:S01]  /*11a0*/  ULOP3.LUT UR9, UR9, 0x3fc0, URZ, 0xc0, !UPT ;  /* 0x00003fc009097892 */ /* 0x000fe2000f8ec0ff */
[----:B------:R-:W2:Y:S03]  /*11b0*/  LDCU UR13, c[0x0][0x63c] ;  /* 0x0000c780ff0d77ac */ /* 0x000ea60008000800 */
[----:B------:R-:W-:Y:S01]  /*11c0*/  ULOP3.LUT UR9, UR9, 0x10000, URZ, 0xfc, !UPT ;  /* 0x0001000009097892 */ /* 0x000fe2000f8efcff */
[----:B-----5:R-:W3:Y:S05]  /*11d0*/  @UP0 LDCU UR18, c[0x0][0x64c] ;  /* 0x0000c980ff1207ac */ /* 0x020eea0008000800 */
[----:B-1----:R-:W-:Y:S01]  /*11e0*/  MOV R2, UR9 ;  /* 0x0000000900027c02 */ /* 0x002fe20008000f00 */
[----:B------:R-:W-:-:S02]  /*11f0*/  USEL UR16, UR15, UR4, !UP0 ;  /* 0x000000040f107287 */ /* 0x000fc4000c000000 */
[----:B------:R-:W-:Y:S02]  /*1200*/  USEL UR9, UR14, UR5, !UP0 ;  /* 0x000000050e097287 */ /* 0x000fe4000c000000 */
[----:B------:R-:W-:Y:S01]  /*1210*/  ULOP3.LUT UR16, UR16, 0xff, URZ, 0xc0, !UPT ;  /* 0x000000ff10107892 */ /* 0x000fe2000f8ec0ff */
[----:B------:R-:W1:Y:S01]  /*1220*/  SHFL.IDX PT, R2, R2, RZ, 0x1f ;  /* 0x00001fff02027589 */ /* 0x000e6200000e0000 */
[----:B------:R-:W-:Y:S02]  /*1230*/  ULOP3.LUT UR9, UR9, 0xff, URZ, 0xc0, !UPT ;  /* 0x000000ff09097892 */ /* 0x000fe4000f8ec0ff */
[----:B--2---:R-:W-:Y:S01]  /*1240*/  UIMAD UR13, UR10, UR13, UR30 ;  /* 0x0000000d0a0d72a4 */ /* 0x004fe2000f8e021e */
[----:B------:R-:W2:Y:S03]  /*1250*/  LDCU UR10, c[0x0][0x60c] ;  /* 0x0000c180ff0a77ac */ /* 0x000ea60008000800 */
[----:B---3--:R-:W-:-:S04]  /*1260*/  UIMAD.WIDE.U32 UR18, UR13, UR18, URZ ;  /* 0x000000120d1272a5 */ /* 0x008fc8000f8e00ff */
[----:B------:R-:W-:-:S04]  /*1270*/  UIADD3 UR13, UPT, UPT, UR13, -UR19, URZ ;  /* 0x800000130d0d7290 */ /* 0x000fc8000fffe0ff */
[----:B------:R-:W-:-:S04]  /*1280*/  USHF.R.U32.HI UR13, URZ, UR16, UR13 ;  /* 0x00000010ff0d7299 */ /* 0x000fc8000801160d */
[----:B------:R-:W-:Y:S02]  /*1290*/  UIADD3 UR13, UPT, UPT, UR19, UR13, URZ ;  /* 0x0000000d130d7290 */ /* 0x000fe4000fffe0ff */
[----:B--2---:R-:W-:Y:S01]  /*12a0*/  UISETP.GE.AND UP0, UPT, UR30, UR10, UPT ;  /* 0x0000000a1e00728c */ /* 0x004fe2000bf06270 */
[----:B-1----:R-:W-:Y:S01]  /*12b0*/  R2UR UR42, R2 ;  /* 0x00000000022a72ca */ /* 0x002fe200000e0000 */
[----:B------:R-:W-:Y:S01]  /*12c0*/  USHF.R.U32.HI UR9, URZ, UR9, UR13 ;  /* 0x00000009ff097299 */ /* 0x000fe2000801160d */
[----:B------:R-:W-:Y:S06]  /*12d0*/  BAR.SYNC.DEFER_BLOCKING 0x2, 0x120 ;  /* 0x0084800000007b1d */ /* 0x000fec0000010000 */
[----:B------:R-:W1:Y:S01]  /*12e0*/  LDS R10, [UR17+0x228] ;  /* 0x00022811ff0a7984 */ /* 0x000e620008000800 */
[----:B------:R-:W-:Y:S06]  /*12f0*/  BRA.U UP0, `(.L_x_11) ;  /* 0x0000000d00647547 */ /* 0x000fec000b800000 */
[----:B------:R-:W2:Y:S02]  /*1300*/  SYNCS.PHASECHK.TRANS64.TRYWAIT P0, [UR17], RZ ;  /* 0x000000ffff0075a7 */ /* 0x000ea40008001111 */
[----:B--2---:R-:W-:Y:S05]  /*1310*/  @!P0 BRA `(.L_x_12) ;  /* 0x000000b000b48947 */ /* 0x004fea0003800000 */
.L_x_61:
[----:B------:R-:W3:Y:S01]  /*1320*/  SYNCS.PHASECHK.TRANS64.TRYWAIT P0, [UR17+0x10], RZ ;  /* 0x000010ffff0075a7 */ /* 0x000ee20008001111 */
[----:B------:R-:W4:Y:S01]  /*1330*/  LDCU UR8, c[0x0][0x614] ;  /* 0x0000c280ff0877ac */ /* 0x000f220008000800 */
[----:B--2---:R-:W-:Y:S01]  /*1340*/  CS2R R2, SRZ ;  /* 0x0000000000027805 */ /* 0x004fe2000001ff00 */
[----:B------:R-:W2:Y:S01]  /*1350*/  LDCU UR13, c[0x0][0x38c] ;  /* 0x00007180ff0d77ac */ /* 0x000ea20008000800 */
[----:B------:R-:W5:Y:S01]  /*1360*/  LDCU UR18, c[0x0][0x380] ;  /* 0x00007000ff1277ac */ /* 0x000f620008000800 */
[----:B------:R-:W-:Y:S01]  /*1370*/  UIADD3 UR26, UPT, UPT, UR17, 0x4800, URZ ;  /* 0x00004800111a7890 */ /* 0x000fe2000fffe0ff */
[----:B------:R-:W-:Y:S01]  /*1380*/  UMOV UR24, 0x0 ;  /* 0x0000000000187882 */ /* 0x000fe20000000000 */
[----:B------:R-:W-:Y:S02]  /*1390*/  UMOV UR25, 0x1 ;  /* 0x0000000100197882 */ /* 0x000fe40000000000 */
[----:B------:R-:W-:Y:S02]  /*13a0*/  USHF.R.U32.HI UR26, URZ, 0x4, UR26 ;  /* 0x00000004ff1a7899 */ /* 0x000fe4000801161a */
[----:B----4-:R-:W-:-:S02]  /*13b0*/  UIADD3 UR8, UPT, UPT, -UR9, UR8, URZ ;  /* 0x0000000809087290 */ /* 0x010fc4000fffe1ff */
[----:B------:R-:W-:Y:S02]  /*13c0*/  ULOP3.LUT UR26, UR26, 0x3fc0, URZ, 0xc0, !UPT ;  /* 0x00003fc01a1a7892 */ /* 0x000fe4000f8ec0ff */
[----:B--2---:R-:W-:Y:S02]  /*13d0*/  UIADD3 UR16, UPT, UPT, UR13, -0x1, URZ ;  /* 0xffffffff0d107890 */ /* 0x004fe4000fffe0ff */
[----:B------:R-:W-:Y:S02]  /*13e0*/  UISETP.GT.AND UP0, UPT, UR13, URZ, UPT ;  /* 0x000000ff0d00728c */ /* 0x000fe4000bf04270 */
[----:B-----5:R-:W-:Y:S02]  /*13f0*/  UIADD3 UR18, UPT, UPT, UR13, -UR18, URZ ;  /* 0x800000120d127290 */ /* 0x020fe4000fffe0ff */
[----:B------:R-:W-:Y:S02]  /*1400*/  UIADD3 UR19, UPT, UPT, -UR13, URZ, URZ ;  /* 0x000000ff0d137290 */ /* 0x000fe4000fffe1ff */
[----:B------:R-:W-:-:S02]  /*1410*/  ULEA UR18, UR8, UR18, 0x7 ;  /* 0x0000001208127291 */ /* 0x000fc4000f8e38ff */
[----:B------:R-:W-:Y:S02]  /*1420*/  USHF.R.S32.HI UR10, URZ, 0x1f, UR16 ;  /* 0x0000001fff0a7899 */ /* 0x000fe40008011410 */
[----:B------:R-:W-:Y:S02]  /*1430*/  UIADD3 UR8, UPT, UPT, -UR18, URZ, URZ ;  /* 0x000000ff12087290 */ /* 0x000fe4000fffe1ff */
[----:B------:R-:W-:Y:S02]  /*1440*/  USHF.R.S32.HI UR19, URZ, 0x1f, UR19 ;  /* 0x0000001fff137899 */ /* 0x000fe40008011413 */
[----:B------:R-:W-:Y:S02]  /*1450*/  UIADD3 UR9, UPT, UPT, UR18, -0x1, URZ ;  /* 0xffffffff12097890 */ /* 0x000fe4000fffe0ff */
[----:B------:R-:W-:Y:S02]  /*1460*/  USHF.R.S32.HI UR8, URZ, 0x1f, UR8 ;  /* 0x0000001fff087899 */ /* 0x000fe40008011408 */
[----:B------:R-:W-:-:S02]  /*1470*/  ULEA.HI UR10, UR10, UR16, URZ, 0x7 ;  /* 0x000000100a0a7291 */ /* 0x000fc4000f8f38ff */
[----:B------:R-:W-:Y:S02]  /*1480*/  ULEA.HI UR13, UR19, -UR13, URZ, 0x7 ;  /* 0x8000000d130d7291 */ /* 0x000fe4000f8f38ff */
[----:B------:R-:W-:Y:S02]  /*1490*/  USHF.R.S32.HI UR16, URZ, 0x1f, UR9 ;  /* 0x0000001fff107899 */ /* 0x000fe40008011409 */
[----:B------:R-:W-:Y:S02]  /*14a0*/  ULEA.HI UR8, UR8, -UR18, URZ, 0x7 ;  /* 0x8000001208087291 */ /* 0x000fe4000f8f38ff */
[----:B------:R-:W-:Y:S02]  /*14b0*/  @UP0 UIMAD.WIDE UR20, UR10, 0x2000000, UR24 ;  /* 0x020000000a1408a5 */ /* 0x000fe4000f8e0218 */
[----:B------:R-:W-:Y:S02]  /*14c0*/  ULOP3.LUT UR26, UR26, 0x10000, URZ, 0xfc, !UPT ;  /* 0x000100001a1a7892 */ /* 0x000fe4000f8efcff */
[----:B------:R-:W-:-:S02]  /*14d0*/  USHF.R.S32.HI UR13, URZ, 0x7, UR13 ;  /* 0x00000007ff0d7899 */ /* 0x000fc4000801140d */
[----:B------:R-:W-:Y:S01]  /*14e0*/  ULEA.HI UR16, UR16, UR9, URZ, 0x7 ;  /* 0x0000000910107291 */ /* 0x000fe2000f8f38ff */
[----:B------:R-:W-:Y:S01]  /*14f0*/  R2UR UR9, R3 ;  /* 0x00000000030972ca */ /* 0x000fe200000e0000 */
[----:B------:R-:W-:Y:S01]  /*1500*/  USHF.R.S32.HI UR10, URZ, 0x7, UR8 ;  /* 0x00000007ff0a7899 */ /* 0x000fe20008011408 */
[----:B------:R-:W-:Y:S01]  /*1510*/  R2UR UR8, R2 ;  /* 0x00000000020872ca */ /* 0x000fe200000e0000 */
[----:B------:R-:W-:Y:S02]  /*1520*/  UISETP.GT.AND UP1, UPT, UR18, URZ, UPT ;  /* 0x000000ff1200728c */ /* 0x000fe4000bf24270 */
[----:B------:R-:W-:Y:S02]  /*1530*/  UIADD3 UR40, UPT, UPT, UR42, 0x2, URZ ;  /* 0x000000022a287890 */ /* 0x000fe4000fffe0ff */
[----:B------:R-:W-:Y:S02]  /*1540*/  UIADD3 UR12, UPT, UPT, UR17, 0x1b0, URZ ;  /* 0x000001b0110c7890 */ /* 0x000fe4000fffe0ff */
[----:B------:R-:W-:-:S02]  /*1550*/  UIADD3 UR11, UPT, UPT, UR17, 0xe0, URZ ;  /* 0x000000e0110b7890 */ /* 0x000fc4000fffe0ff */
[----:B------:R-:W-:Y:S02]  /*1560*/  UIADD3 UR24, UPT, UPT, UR26, 0x2, URZ ;  /* 0x000000021a187890 */ /* 0x000fe4000fffe0ff */
[----:B------:R-:W-:Y:S02]  /*1570*/  UIADD3 UR13, UPT, UPT, -UR13, URZ, URZ ;  /* 0x000000ff0d0d7290 */ /* 0x000fe4000fffe1ff */
[----:B------:R-:W-:Y:S02]  /*1580*/  ULEA.HI.SX32 UR16, UR16, 0x1, 0x19 ;  /* 0x0000000110107891 */ /* 0x000fe4000f8fcaff */
[----:B------:R-:W-:Y:S01]  /*1590*/  UIADD3 UR10, UPT, UPT, -UR10, URZ, URZ ;  /* 0x000000ff0a0a7290 */ /* 0x000fe2000fffe1ff */
[----:B------:R-:W-:Y:S01]  /*15a0*/  UMOV UR43, 0x80004020 ;  /* 0x80004020002b7882 */ /* 0x000fe20000000000 */
[----:B------:R-:W-:Y:S01]  /*15b0*/  UMOV UR28, 0x0 ;  /* 0x00000000001c7882 */ /* 0x000fe20000000000 */
[----:B------:R-:W-:Y:S01]  /*15c0*/  UMOV UR29, 0x8200010 ;  /* 0x08200010001d7882 */ /* 0x000fe20000000000 */
[----:B------:R-:W-:Y:S01]  /*15d0*/  UMOV UR18, 0x0 ;  /* 0x0000000000127882 */ /* 0x000fe20000000000 */
[----:B------:R-:W-:Y:S01]  /*15e0*/  UMOV UR19, 0x8200010 ;  /* 0x0820001000137882 */ /* 0x000fe20000000000 */
[----:B------:R-:W-:Y:S01]  /*15f0*/  UMOV UR41, 0x80004020 ;  /* 0x8000402000297882 */ /* 0x000fe20000000000 */
[----:B------:R-:W-:Y:S01]  /*1600*/  UMOV UR27, 0x80004020 ;  /* 0x80004020001b7882 */ /* 0x000fe20000000000 */
[----:B------:R-:W-:Y:S01]  /*1610*/  UMOV UR25, 0x80004020 ;  /* 0x8000402000197882 */ /* 0x000fe20000000000 */
[----:B---3--:R-:W-:Y:S05]  /*1620*/  @!P0 BRA `(.L_x_13) ;  /* 0x000000b000088947 */ /* 0x008fea0003800000 */
.L_x_63:
[----:B------:R3:W-:Y:S01]  /*1630*/  UTCQMMA gdesc[UR42], gdesc[UR26], tmem[UR9], tmem[UR28], idesc[UR29], !UPT ;  /* 0x00ff1c1a2a0075ea */ /* 0x0007e2000f800309 */
[----:B------:R3:W-:Y:S01]  /*1640*/  UTCQMMA gdesc[UR40], gdesc[UR24], tmem[UR8], tmem[UR18], idesc[UR19], UPT ;  /* 0x00ff1218280075ea */ /* 0x0007e2000b800308 */
[----:B------:R3:W-:Y:S01]  /*1650*/  UTCBAR [UR12], URZ ;  /* 0x000000ff0c0073e9 */ /* 0x0007e200080000ff */
[----:B------:R-:W-:Y:S01]  /*1660*/  @!UP1 UMOV UR16, UR10 ;  /* 0x0000000a00109c82 */ /* 0x000fe20008000000 */
[----:B------:R-:W-:Y:S01]  /*1670*/  @UP0 UMOV UR13, UR21 ;  /* 0x00000015000d0c82 */ /* 0x000fe20008000000 */
[----:B------:R3:W-:Y:S01]  /*1680*/  UTCBAR [UR11], URZ ;  /* 0x000000ff0b0073e9 */ /* 0x0007e200080000ff */
[----:B------:R-:W-:Y:S01]  /*1690*/  UISETP.LT.AND UP0, UPT, UR16, UR13, UPT ;  /* 0x0000000d1000728c */ /* 0x000fe2000bf01270 */
[----:B------:R-:W-:Y:S01]  /*16a0*/  CS2R R8, SRZ ;  /* 0x0000000000087805 */ /* 0x000fe2000001ff00 */
[----:B------:R-:W-:Y:S01]  /*16b0*/  UMOV UR21, 0x1 ;  /* 0x0000000100157882 */ /* 0x000fe20000000000 */
[----:B------:R-:W-:Y:S01]  /*16c0*/  UMOV UR20, URZ ;  /* 0x000000ff00147c82 */ /* 0x000fe20008000000 */
[----:B------:R-:W-:-:S04]  /*16d0*/  USEL UR13, UR16, UR13, UP0 ;  /* 0x0000000d100d7287 */ /* 0x000fc80008000000 */
[----:B------:R-:W-:-:S09]  /*16e0*/  UISETP.GE.AND UP0, UPT, UR13, 0x2, UPT ;  /* 0x000000020d00788c */ /* 0x000fd2000bf06270 */
[----:B------:R-:W-:Y:S05]  /*16f0*/  BRA.U !UP0, `(.L_x_14) ;  /* 0x0000000508807547 */ /* 0x000fea000b800000 */
[----:B------:R-:W-:Y:S02]  /*1700*/  CS2R R8, SRZ ;  /* 0x0000000000087805 */ /* 0x000fe4000001ff00 */
[----:B--2---:R-:W-:Y:S01]  /*1710*/  CS2R R2, SRZ ;  /* 0x0000000000027805 */ /* 0x004fe2000001ff00 */
[----:B---3--:R-:W-:Y:S01]  /*1720*/  UIADD3 UR19, UPT, UPT, -UR13, URZ, URZ ;  /* 0x000000ff0d137290 */ /* 0x008fe2000fffe1ff */
[----:B------:R-:W-:Y:S01]  /*1730*/  UMOV UR21, 0x1 ;  /* 0x0000000100157882 */ /* 0x000fe20000000000 */
[----:B------:R-:W-:Y:S01]  /*1740*/  UMOV UR20, URZ ;  /* 0x000000ff00147c82 */ /* 0x000fe20008000000 */
        /* <DEDUP_REMOVED lines=8> */
[----:B------:R-:W-:Y:S01]  /*17d0*/  UIADD3 UR16, UPT, UPT, UR17, 0x1b0, URZ ;  /* 0x000001b011107890 */ /* 0x000fe2000fffe0ff */
[----:B------:R-:W-:Y:S01]  /*17e0*/  UMOV UR26, 0x0 ;  /* 0x00000000001a7882 */ /* 0x000fe20000000000 */
[----:B------:R-:W-:Y:S01]  /*17f0*/  UMOV UR27, 0x8200010 ;  /* 0x08200010001b7882 */ /* 0x000fe20000000000 */
[----:B------:R-:W-:Y:S01]  /*1800*/  UMOV UR24, 0x0 ;  /* 0x0000000000187882 */ /* 0x000fe20000000000 */
[----:B------:R-:W-:-:S08]  /*1810*/  UMOV UR25, 0x8200010 ;  /* 0x0820001000197882 */ /* 0x000fd00000000000 */
.L_x_19:
[----:B------:R-:W-:Y:S01]  /*1820*/  ULEA UR18, UR21, UR17, 0x3 ;  /* 0x0000001115127291 */ /* 0x000fe2000f8e18ff */
[----:B------:R-:W-:Y:S02]  /*1830*/  SHF.L.U32 R13, R8, 0x1f, RZ ;  /* 0x0000001f080d7819 */ /* 0x000fe400000006ff */
[----:B--2---:R-:W-:Y:S06]  /*1840*/  SHF.L.U32 R7, R9, 0x1f, RZ ;  /* 0x0000001f09077819 */ /* 0x004fec00000006ff */
[----:B------:R-:W2:Y:S02]  /*1850*/  SYNCS.PHASECHK.TRANS64.TRYWAIT P0, [UR18+0x10], R13 ;  /* 0x0000100dff0075a7 */ /* 0x000ea40008001112 */
[----:B--2-4-:R-:W-:Y:S05]  /*1860*/  @!P0 BRA `(.L_x_15) ;  /* 0x000000ac00908947 */ /* 0x014fea0003800000 */
.L_x_65:
[----:B------:R-:W-:Y:S01]  /*1870*/  ULEA UR36, UR21, UR17, 0xd ;  /* 0x0000001115247291 */ /* 0x000fe2000f8e68ff */
[----:B------:R-:W3:Y:S01]  /*1880*/  SYNCS.PHASECHK.TRANS64.TRYWAIT P0, [UR17+0x1b8], R7 ;  /* 0x0001b807ff0075a7 */ /* 0x000ee20008001111 */
[----:B------:R-:W-:Y:S01]  /*1890*/  UISETP.NE.U32.AND UP0, UPT, UR20, URZ, UPT ;  /* 0x000000ff1400728c */ /* 0x000fe2000bf05070 */
[----:B------:R-:W-:Y:S01]  /*18a0*/  IMAD.MOV.U32 R6, RZ, RZ, 0x40 ;  /* 0x00000040ff067424 */ /* 0x000fe200078e00ff */
[----:B------:R-:W-:Y:S01]  /*18b0*/  UIADD3 UR36, UPT, UPT, UR36, 0x4800, URZ ;  /* 0x0000480024247890 */ /* 0x000fe2000fffe0ff */
[----:B------:R-:W-:Y:S01]  /*18c0*/  IMAD.MOV.U32 R5, RZ, RZ, 0x100 ;  /* 0x00000100ff057424 */ /* 0x000fe200078e00ff */
[----:B------:R-:W-:Y:S01]  /*18d0*/  UMOV UR37, 0x80004020 ;  /* 0x8000402000257882 */ /* 0x000fe20000000000 */
[----:B--2---:R-:W-:Y:S01]  /*18e0*/  IMAD.MOV.U32 R4, RZ, RZ, 0x48 ;  /* 0x00000048ff047424 */ /* 0x004fe200078e00ff */
[----:B------:R-:W-:Y:S01]  /*18f0*/  R2UR UR12, R6 ;  /* 0x00000000060c72ca */ /* 0x000fe200000e0000 */
[----:B------:R-:W-:Y:S01]  /*1900*/  USHF.R.U32.HI UR36, URZ, 0x4, UR36 ;  /* 0x00000004ff247899 */ /* 0x000fe20008011624 */
[----:B------:R-:W-:Y:S01]  /*1910*/  R2UR UR13, R5 ;  /* 0x00000000050d72ca */ /* 0x000fe200000e0000 */
[----:B------:R-:W-:Y:S01]  /*1920*/  IMAD.MOV.U32 R6, RZ, RZ, 0x100 ;  /* 0x00000100ff067424 */ /* 0x000fe200078e00ff */
[----:B------:R-:W-:Y:S01]  /*1930*/  R2UR UR10, R4 ;  /* 0x00000000040a72ca */ /* 0x000fe200000e0000 */
[----:B------:R-:W-:Y:S01]  /*1940*/  ULOP3.LUT UR36, UR36, 0x3fc0, URZ, 0xc0, !UPT ;  /* 0x00003fc024247892 */ /* 0x000fe2000f8ec0ff */
[----:B------:R-:W-:Y:S01]  /*1950*/  IMAD.MOV.U32 R5, RZ, RZ, 0x50 ;  /* 0x00000050ff057424 */ /* 0x000fe200078e00ff */
[----:B------:R-:W-:Y:S01]  /*1960*/  UMOV UR47, 0x80004020 ;  /* 0x80004020002f7882 */ /* 0x000fe20000000000 */
[----:B------:R-:W-:Y:S01]  /*1970*/  R2UR UR11, R6 ;  /* 0x00000000060b72ca */ /* 0x000fe200000e0000 */
[----:B------:R-:W-:Y:S01]  /*1980*/  UIADD3 UR46, UPT, UPT, UR36, 0x80, URZ ;  /* 0x00000080242e7890 */ /* 0x000fe2000fffe0ff */
[----:B------:R-:W-:Y:S01]  /*1990*/  IMAD.MOV.U32 R4, RZ, RZ, 0x100 ;  /* 0x00000100ff047424 */ /* 0x000fe200078e00ff */
[----:B------:R-:W-:Y:S01]  /*19a0*/  R2UR UR8, R5 ;  /* 0x00000000050872ca */ /* 0x000fe200000e0000 */
[----:B------:R-:W-:Y:S01]  /*19b0*/  UIADD3 UR44, UPT, UPT, UR36, 0x100, URZ ;  /* 0x00000100242c7890 */ /* 0x000fe2000fffe0ff */
[----:B------:R-:W-:Y:S02]  /*19c0*/  UMOV UR45, 0x80004020 ;  /* 0x80004020002d7882 */ /* 0x000fe40000000000 */
[----:B------:R-:W-:Y:S01]  /*19d0*/  R2UR UR9, R4 ;  /* 0x00000000040972ca */ /* 0x000fe200000e0000 */
[----:B------:R-:W-:Y:S03]  /*19e0*/  @!UPT UIADD3 URZ, UPT, UPT, URZ, URZ, URZ ;  /* 0x000000fffffff290 */ /* 0x000fe6000fffe0ff */
[----:B---3--:R-:W-:Y:S11]  /*19f0*/  @!P0 BRA `(.L_x_16) ;  /* 0x000000ac00488947 */ /* 0x008ff60003800000 */
.L_x_67:
[----:B------:R3:W-:Y:S01]  /*1a00*/  UTCQMMA tmem[UR12], gdesc[UR36], tmem[UR13], tmem[UR38], idesc[UR39], UP0 ;  /* 0x00ff26240c0079ea */ /* 0x0007e2000800030d */
[----:B------:R4:W-:Y:S01]  /*1a10*/  UTCQMMA tmem[UR10], gdesc[UR46], tmem[UR11], tmem[UR34], idesc[UR35], UPT ;  /* 0x00ff222e0a0079ea */ /* 0x0009e2000b80030b */
[----:B------:R5:W-:Y:S01]  /*1a20*/  UTCQMMA tmem[UR8], gdesc[UR44], tmem[UR9], tmem[UR32], idesc[UR33], UPT ;  /* 0x00ff202c080079ea */ /* 0x000be2000b800309 */
[----:B------:R-:W2:Y:S01]  /*1a30*/  SYNCS.PHASECHK.TRANS64.TRYWAIT P0, [UR17+0x1c0], R7 ;  /* 0x0001c007ff0075a7 */ /* 0x000ea20008001111 */
[----:B------:R-:W-:Y:S01]  /*1a40*/  UIADD3 UR21, UPT, UPT, UR21, 0x1, URZ ;  /* 0x0000000115157890 */ /* 0x000fe2000fffe0ff */
[----:B--2---:R-:W-:Y:S01]  /*1a50*/  IMAD.MOV.U32 R5, RZ, RZ, 0x58 ;  /* 0x00000058ff057424 */ /* 0x004fe200078e00ff */
[----:B------:R-:W-:Y:S01]  /*1a60*/  UIADD3 UR18, UPT, UPT, UR18, 0xe0, URZ ;  /* 0x000000e012127890 */ /* 0x000fe2000fffe0ff */
[----:B------:R-:W-:Y:S01]  /*1a70*/  IMAD.MOV.U32 R4, RZ, RZ, 0x100 ;  /* 0x00000100ff047424 */ /* 0x000fe200078e00ff */
[----:B------:R-:W-:Y:S02]  /*1a80*/  UISETP.NE.AND UP0, UPT, UR21, 0x1a, UPT ;  /* 0x0000001a1500788c */ /* 0x000fe4000bf05270 */
[----:B------:R-:W-:Y:S02]  /*1a90*/  R2UR UR20, R5 ;  /* 0x00000000051472ca */ /* 0x000fe400000e0000 */
[----:B------:R-:W-:Y:S02]  /*1aa0*/  USEL UR21, UR21, URZ, UP0 ;  /* 0x000000ff15157287 */ /* 0x000fe40008000000 */
[----:B---3--:R-:W-:Y:S01]  /*1ab0*/  UIADD3 UR36, UPT, UPT, UR36, 0x180, URZ ;  /* 0x0000018024247890 */ /* 0x008fe2000fffe0ff */
[----:B------:R-:W-:Y:S01]  /*1ac0*/  R2UR UR12, R4 ;  /* 0x00000000040c72ca */ /* 0x000fe200000e0000 */
[----:B----4-:R-:W-:Y:S02]  /*1ad0*/  USEL UR10, URZ, 0x1, UP0 ;  /* 0x00000001ff0a7887 */ /* 0x010fe40008000000 */
[----:B-----5:R-:W-:Y:S04]  /*1ae0*/  ULEA UR8, UR21, UR17, 0x3 ;  /* 0x0000001115087291 */ /* 0x020fe8000f8e18ff */
[----:B------:R-:W-:Y:S01]  /*1af0*/  LOP3.LUT R8, R8, UR10, RZ, 0x3c, !PT ;  /* 0x0000000a08087c12 */ /* 0x000fe2000f8e3cff */
[----:B------:R-:W-:Y:S07]  /*1b00*/  @!P0 BRA `(.L_x_17) ;  /* 0x000000ac00208947 */ /* 0x000fee0003800000 */
.L_x_69:
[----:B--2---:R-:W-:Y:S01]  /*1b10*/  SHF.L.U32 R7, R8, 0x1f, RZ ;  /* 0x0000001f08077819 */ /* 0x004fe200000006ff */
[----:B------:R-:W-:Y:S02]  /*1b20*/  UMOV UR37, 0x80004020 ;  /* 0x8000402000257882 */ /* 0x000fe40000000000 */
[----:B------:R2:W-:Y:S01]  /*1b30*/  UTCQMMA tmem[UR20], gdesc[UR36], tmem[UR12], tmem[UR28], idesc[UR29], UPT ;  /* 0x00ff1c24140079ea */ /* 0x0005e2000b80030c */
[----:B------:R2:W-:Y:S01]  /*1b40*/  UTCBAR [UR18], URZ ;  /* 0x000000ff120073e9 */ /* 0x0005e200080000ff */
[----:B------:R-:W3:Y:S02]  /*1b50*/  SYNCS.PHASECHK.TRANS64.TRYWAIT P0, [UR8+0x10], R7 ;  /* 0x00001007ff0075a7 */ /* 0x000ee40008001108 */
[----:B--23--:R-:W-:Y:S05]  /*1b60*/  @!P0 BRA `(.L_x_18) ;  /* 0x000000ac00248947 */ /* 0x00cfea0003800000 */
.L_x_71:
[----:B------:R-:W-:Y:S01]  /*1b70*/  ULEA UR11, UR21, UR17, 0xd ;  /* 0x00000011150b7291 */ /* 0x000fe2000f8e68ff */
[----:B------:R-:W-:Y:S01]  /*1b80*/  R2UR UR10, R3 ;  /* 0x00000000030a72ca */ /* 0x000fe200000e0000 */
[----:B------:R-:W-:Y:S01]  /*1b90*/  UIADD3 UR8, UPT, UPT, UR8, 0xe0, URZ ;  /* 0x000000e008087890 */ /* 0x000fe2000fffe0ff */
[----:B------:R-:W-:Y:S01]  /*1ba0*/  R2UR UR9, R2 ;  /* 0x00000000020972ca */ /* 0x000fe200000e0000 */
[----:B------:R-:W-:Y:S01]  /*1bb0*/  UIADD3 UR11, UPT, UPT, UR11, 0x4800, URZ ;  /* 0x000048000b0b7890 */ /* 0x000fe2000fffe0ff */
[----:B------:R-:W-:Y:S01]  /*1bc0*/  LOP3.LUT R9, R9, 0x1, RZ, 0x3c, !PT ;  /* 0x0000000109097812 */ /* 0x000fe200078e3cff */
[----:B------:R-:W-:Y:S02]  /*1bd0*/  UIADD3 UR21, UPT, UPT, UR21, 0x1, URZ ;  /* 0x0000000115157890 */ /* 0x000fe4000fffe0ff */
[----:B------:R-:W-:Y:S02]  /*1be0*/  USHF.R.U32.HI UR11, URZ, 0x4, UR11 ;  /* 0x00000004ff0b7899 */ /* 0x000fe4000801160b */
[----:B------:R-:W-:Y:S02]  /*1bf0*/  UISETP.NE.AND UP0, UPT, UR21, 0x1a, UPT ;  /* 0x0000001a1500788c */ /* 0x000fe4000bf05270 */
[----:B------:R-:W-:Y:S02]  /*1c00*/  ULOP3.LUT UR11, UR11, 0x3fc0, URZ, 0xc0, !UPT ;  /* 0x00003fc00b0b7892 */ /* 0x000fe4000f8ec0ff */
[----:B------:R-:W-:Y:S02]  /*1c10*/  UIADD3 UR19, UPT, UPT, UR19, 0x1, URZ ;  /* 0x0000000113137890 */ /* 0x000fe4000fffe0ff */
[----:B------:R-:W-:Y:S02]  /*1c20*/  ULOP3.LUT UR36, UR11, 0x10000, URZ, 0xfc, !UPT ;  /* 0x000100000b247892 */ /* 0x000fe4000f8efcff */
[----:B------:R-:W-:Y:S02]  /*1c30*/  USEL UR11, URZ, 0x1, UP0 ;  /* 0x00000001ff0b7887 */ /* 0x000fe40008000000 */
[----:B------:R-:W-:Y:S02]  /*1c40*/  UIADD3 UR12, UPT, UPT, UR36, 0x2, URZ ;  /* 0x00000002240c7890 */ /* 0x000fe4000fffe0ff */
[----:B------:R-:W-:Y:S02]  /*1c50*/  USEL UR21, UR21, URZ, UP0 ;  /* 0x000000ff15157287 */ /* 0x000fe40008000000 */
[----:B------:R-:W-:Y:S01]  /*1c60*/  UISETP.NE.AND UP0, UPT, UR19, -0x1, UPT ;  /* 0xffffffff1300788c */ /* 0x000fe2000bf05270 */
[----:B------:R-:W-:Y:S01]  /*1c70*/  LOP3.LUT R8, R8, UR11, RZ, 0x3c, !PT ;  /* 0x0000000b08087c12 */ /* 0x000fe2000f8e3cff */
[----:B------:R-:W-:Y:S01]  /*1c80*/  UMOV UR37, 0x80004020 ;  /* 0x8000402000257882 */ /* 0x000fe20000000000 */
[----:B------:R-:W-:Y:S01]  /*1c90*/  UMOV UR13, 0x80004020 ;  /* 0x80004020000d7882 */ /* 0x000fe20000000000 */
[----:B------:R4:W-:Y:S01]  /*1ca0*/  UTCQMMA gdesc[UR42], gdesc[UR36], tmem[UR10], tmem[UR26], idesc[UR27], !UPT ;  /* 0x00ff1a242a0075ea */ /* 0x0009e2000f80030a */
[----:B------:R4:W-:Y:S01]  /*1cb0*/  UTCQMMA gdesc[UR40], gdesc[UR12], tmem[UR9], tmem[UR24], idesc[UR25], UPT ;  /* 0x00ff180c280075ea */ /* 0x0009e2000b800309 */
[----:B------:R4:W-:Y:S01]  /*1cc0*/  UTCBAR [UR16], URZ ;  /* 0x000000ff100073e9 */ /* 0x0009e200080000ff */
[----:B------:R4:W-:Y:S01]  /*1cd0*/  UTCBAR [UR8], URZ ;  /* 0x000000ff080073e9 */ /* 0x0009e200080000ff */
[----:B------:R-:W-:Y:S01]  /*1ce0*/  UMOV UR20, 0x1 ;  /* 0x0000000100147882 */ /* 0x000fe20000000000 */
[----:B------:R-:W-:Y:S05]  /*1cf0*/  BRA.U UP0, `(.L_x_19) ;  /* 0xfffffff900c87547 */ /* 0x000fea000b83ffff */
.L_x_14:
[----:B---34-:R-:W-:Y:S01]  /*1d00*/  UIADD3 UR8, UPT, UPT, UR17, 0x8, URZ ;  /* 0x0000000811087890 */ /* 0x018fe2000fffe0ff */
[----:B------:R-:W-:Y:S01]  /*1d10*/  SHF.L.U32 R8, R8, 0x1f, RZ ;  /* 0x0000001f08087819 */ /* 0x000fe200000006ff */
[----:B------:R-:W-:Y:S01]  /*1d20*/  ULEA UR9, UR21, UR17, 0x3 ;  /* 0x0000001115097291 */ /* 0x000fe2000f8e18ff */
[----:B--2---:R-:W-:-:S06]  /*1d30*/  SHF.L.U32 R4, R9, 0x1f, RZ ;  /* 0x0000001f09047819 */ /* 0x004fcc00000006ff */
[----:B------:R2:W-:Y:S02]  /*1d40*/  UTCBAR [UR8], URZ ;  /* 0x000000ff080073e9 */ /* 0x0005e400080000ff */
[----:B------:R-:W3:Y:S02]  /*1d50*/  SYNCS.PHASECHK.TRANS64.TRYWAIT P0, [UR9+0x10], R8 ;  /* 0x00001008ff0075a7 */ /* 0x000ee40008001109 */
[----:B--23--:R-:W-:Y:S05]  /*1d60*/  @!P0 BRA `(.L_x_20) ;  /* 0x000000a800c08947 */ /* 0x00cfea0003800000 */
.L_x_73:
[----:B------:R-:W3:Y:S01]  /*1d70*/  SYNCS.PHASECHK.TRANS64.TRYWAIT P0, [UR17+0x1b8], R4 ;  /* 0x0001b804ff0075a7 */ /* 0x000ee20008001111 */
[----:B------:R-:W-:Y:S01]  /*1d80*/  IMAD.MOV.U32 R3, RZ, RZ, 0x40 ;  /* 0x00000040ff037424 */ /* 0x000fe200078e00ff */
[----:B------:R-:W-:Y:S01]  /*1d90*/  ULEA UR34, UR21, UR17, 0xd ;  /* 0x0000001115227291 */ /* 0x000fe2000f8e68ff */
[----:B--2---:R-:W-:Y:S01]  /*1da0*/  IMAD.MOV.U32 R2, RZ, RZ, 0x100 ;  /* 0x00000100ff027424 */ /* 0x004fe200078e00ff */
[----:B------:R-:W-:Y:S01]  /*1db0*/  UMOV UR19, 0x400 ;  /* 0x0000040000137882 */ /* 0x000fe20000000000 */
[----:B------:R-:W-:Y:S01]  /*1dc0*/  UISETP.NE.U32.AND UP0, UPT, UR20, URZ, UPT ;  /* 0x000000ff1400728c */ /* 0x000fe2000bf05070 */
[----:B------:R-:W-:Y:S01]  /*1dd0*/  R2UR UR12, R3 ;  /* 0x00000000030c72ca */ /* 0x000fe200000e0000 */
[----:B------:R-:W-:Y:S01]  /*1de0*/  UIADD3 UR34, UPT, UPT, UR34, 0x4800, URZ ;  /* 0x0000480022227890 */ /* 0x000fe2000fffe0ff */
[----:B------:R-:W-:Y:S01]  /*1df0*/  IMAD.MOV.U32 R3, RZ, RZ, 0x48 ;  /* 0x00000048ff037424 */ /* 0x000fe200078e00ff */
[C---:B------:R-:W-:Y:S01]  /*1e00*/  R2UR UR13, R2.reuse ;  /* 0x00000000020d72ca */ /* 0x040fe200000e0000 */
[----:B------:R-:W-:Y:S01]  /*1e10*/  UMOV UR26, 0x0 ;  /* 0x00000000001a7882 */ /* 0x000fe20000000000 */
[----:B------:R-:W-:Y:S01]  /*1e20*/  USHF.R.U32.HI UR34, URZ, 0x4, UR34 ;  /* 0x00000004ff227899 */ /* 0x000fe20008011622 */
[C---:B------:R-:W-:Y:S01]  /*1e30*/  R2UR UR11, R2.reuse ;  /* 0x00000000020b72ca */ /* 0x040fe200000e0000 */
[----:B------:R-:W-:Y:S01]  /*1e40*/  UMOV UR27, 0x8110010 ;  /* 0x08110010001b7882 */ /* 0x000fe20000000000 */
[----:B------:R-:W-:Y:S01]  /*1e50*/  R2UR UR10, R3 ;  /* 0x00000000030a72ca */ /* 0x000fe200000e0000 */
[----:B------:R-:W-:Y:S01]  /*1e60*/  IMAD.MOV.U32 R3, RZ, RZ, 0x50 ;  /* 0x00000050ff037424 */ /* 0x000fe200078e00ff */
[----:B------:R-:W2:Y:S01]  /*1e70*/  S2UR UR8, SR_CgaCtaId ;  /* 0x00000000000879c3 */ /* 0x000ea20000008800 */
[----:B------:R-:W-:Y:S01]  /*1e80*/  ULOP3.LUT UR34, UR34, 0x3fc0, URZ, 0xc0, !UPT ;  /* 0x00003fc022227892 */ /* 0x000fe2000f8ec0ff */
[----:B------:R-:W-:Y:S01]  /*1e90*/  R2UR UR18, R2 ;  /* 0x00000000021272ca */ /* 0x000fe200000e0000 */
[----:B------:R-:W-:Y:S01]  /*1ea0*/  UMOV UR24, 0x0 ;  /* 0x0000000000187882 */ /* 0x000fe20000000000 */
[----:B------:R-:W-:Y:S01]  /*1eb0*/  R2UR UR16, R3 ;  /* 0x00000000031072ca */ /* 0x000fe200000e0000 */
[----:B------:R-:W-:-:S02]  /*1ec0*/  UIADD3 UR32, UPT, UPT, UR34, 0x80, URZ ;  /* 0x0000008022207890 */ /* 0x000fc4000fffe0ff */
[----:B------:R-:W-:Y:S01]  /*1ed0*/  UIADD3 UR28, UPT, UPT, UR34, 0x100, URZ ;  /* 0x00000100221c7890 */ /* 0x000fe2000fffe0ff */
[----:B------:R-:W-:Y:S01]  /*1ee0*/  UMOV UR25, 0x8110010 ;  /* 0x0811001000197882 */ /* 0x000fe20000000000 */
[----:B------:R-:W-:Y:S01]  /*1ef0*/  UMOV UR20, 0x0 ;  /* 0x0000000000147882 */ /* 0x000fe20000000000 */
[----:B------:R-:W-:Y:S01]  /*1f00*/  UMOV UR21, 0x8110010 ;  /* 0x0811001000157882 */ /* 0x000fe20000000000 */
[----:B------:R-:W-:Y:S01]  /*1f10*/  UMOV UR35, 0x80004020 ;  /* 0x8000402000237882 */ /* 0x000fe20000000000 */
[----:B------:R-:W-:Y:S01]  /*1f20*/  UMOV UR33, 0x80004020 ;  /* 0x8000402000217882 */ /* 0x000fe20000000000 */
[----:B------:R-:W-:Y:S01]  /*1f30*/  UMOV UR29, 0x80004020 ;  /* 0x80004020001d7882 */ /* 0x000fe20000000000 */
[----:B--2---:R-:W-:Y:S01]  /*1f40*/  ULEA UR19, UR8, UR19, 0x18 ;  /* 0x0000001308137291 */ /* 0x004fe2000f8ec0ff */
[----:B---3--:R-:W-:Y:S11]  /*1f50*/  @!P0 BRA `(.L_x_21) ;  /* 0x000000a800608947 */ /* 0x008ff60003800000 */
.L_x_75:
[----:B------:R3:W-:Y:S01]  /*1f60*/  UTCQMMA tmem[UR12], gdesc[UR34], tmem[UR13], tmem[UR26], idesc[UR27], UP0 ;  /* 0x00ff1a220c0079ea */ /* 0x0007e2000800030d */
[----:B------:R3:W-:Y:S01]  /*1f70*/  UTCQMMA tmem[UR10], gdesc[UR32], tmem[UR11], tmem[UR24], idesc[UR25], UPT ;  /* 0x00ff18200a0079ea */ /* 0x0007e2000b80030b */
[----:B------:R3:W-:Y:S01]  /*1f80*/  UTCQMMA tmem[UR16], gdesc[UR28], tmem[UR18], tmem[UR20], idesc[UR21], UPT ;  /* 0x00ff141c100079ea */ /* 0x0007e2000b800312 */
[----:B------:R-:W4:Y:S01]  /*1f90*/  SYNCS.PHASECHK.TRANS64.TRYWAIT P0, [UR19+0x1c0], R4 ;  /* 0x0001c004ff0075a7 */ /* 0x000f220008001113 */
[----:B--2---:R-:W-:Y:S01]  /*1fa0*/  IMAD.MOV.U32 R3, RZ, RZ, 0x58 ;  /* 0x00000058ff037424 */ /* 0x004fe200078e00ff */
[----:B------:R-:W-:Y:S01]  /*1fb0*/  UIADD3 UR9, UPT, UPT, UR9, 0xe0, URZ ;  /* 0x000000e009097890 */ /* 0x000fe2000fffe0ff */
[----:B------:R-:W-:Y:S01]  /*1fc0*/  IMAD.MOV.U32 R2, RZ, RZ, 0x100 ;  /* 0x00000100ff027424 */ /* 0x000fe200078e00ff */
[----:B------:R-:W-:Y:S02]  /*1fd0*/  UIADD3 UR37, UPT, UPT, UR19, 0x1d0, URZ ;  /* 0x000001d013257890 */ /* 0x000fe4000fffe0ff */
[----:B------:R-:W-:Y:S01]  /*1fe0*/  R2UR UR17, R3 ;  /* 0x00000000031172ca */ /* 0x000fe200000e0000 */
[----:B------:R-:W-:Y:S01]  /*1ff0*/  UIADD3 UR38, UPT, UPT, UR34, 0x180, URZ ;  /* 0x0000018022267890 */ /* 0x000fe2000fffe0ff */
[----:B------:R-:W-:Y:S01]  /*2000*/  R2UR UR36, R2 ;  /* 0x00000000022472ca */ /* 0x000fe200000e0000 */
[----:B---34-:R-:W-:-:S14]  /*2010*/  @!P0 BRA `(.L_x_22) ;  /* 0x000000a8004c8947 */ /* 0x018fdc0003800000 */
.L_x_77:
[----:B------:R-:W-:Y:S01]  /*2020*/  UMOV UR10, 0x0 ;  /* 0x00000000000a7882 */ /* 0x000fe20000000000 */
[----:B------:R-:W-:Y:S01]  /*2030*/  UMOV UR11, 0x8110010 ;  /* 0x08110010000b7882 */ /* 0x000fe20000000000 */
[----:B------:R-:W-:Y:S02]  /*2040*/  UMOV UR39, 0x80004020 ;  /* 0x8000402000277882 */ /* 0x000fe40000000000 */
[----:B------:R3:W-:Y:S01]  /*2050*/  UTCQMMA tmem[UR17], gdesc[UR38], tmem[UR36], tmem[UR10], idesc[UR11], UPT ;  /* 0x00ff0a26110079ea */ /* 0x0007e2000b800324 */
[----:B------:R3:W-:Y:S01]  /*2060*/  UTCBAR [UR37], URZ ;  /* 0x000000ff250073e9 */ /* 0x0007e200080000ff */
[----:B------:R3:W-:Y:S01]  /*2070*/  UTCBAR [UR9], URZ ;  /* 0x000000ff090073e9 */ /* 0x0007e200080000ff */
[----:B------:R-:W-:Y:S01]  /*2080*/  NOP ;  /* 0x0000000000007918 */ /* 0x000fe20000000000 */
.L_x_11:
[----:B------:R-:W-:Y:S01]  /*2090*/  ELECT P0, URZ, PT ;  /* 0x0000000000ff782f */ /* 0x000fe20003800000 */
[----:B--2---:R-:W-:Y:S01]  /*20a0*/  IMAD.MOV.U32 R2, RZ, RZ, 0x1 ;  /* 0x00000001ff027424 */ /* 0x004fe200078e00ff */
[----:B---3--:R-:W-:Y:S01]  /*20b0*/  UMOV UR9, 0x40 ;  /* 0x0000004000097882 */ /* 0x008fe20000000000 */
[----:B-1----:R-:W-:Y:S01]  /*20c0*/  LOP3.LUT R5, R10, 0xffff, RZ, 0xc0, !PT ;  /* 0x0000ffff0a057812 */ /* 0x002fe200078ec0ff */
[----:B------:R-:W-:Y:S01]  /*20d0*/  ULEA UR9, UR8, UR9, 0x18 ;  /* 0x0000000908097291 */ /* 0x000fe2000f8ec0ff */
[----:B------:R-:W-:Y:S01]  /*20e0*/  IMAD.MOV.U32 R4, RZ, RZ, 0xffff ;  /* 0x0000ffffff047424 */ /* 0x000fe200078e00ff */
[----:B------:R-:W-:Y:S01]  /*20f0*/  UVIRTCOUNT.DEALLOC.SMPOOL 0x80 ;  /* 0x000000800000784c */ /* 0x000fe20000000000 */
[----:B------:R-:W-:Y:S01]  /*2100*/  SHF.R.U32.HI R5, RZ, 0x5, R5 ;  /* 0x00000005ff057819 */ /* 0x000fe20000011605 */
[----:B------:R-:W-:-:S04]  /*2110*/  IMAD.MOV.U32 R3, RZ, RZ, 0x1 ;  /* 0x00000001ff037424 */ /* 0x000fc800078e00ff */
[----:B------:R-:W-:Y:S01]  /*2120*/  VIADD R6, R5, 0x10 ;  /* 0x0000001005067836 */ /* 0x000fe20000000000 */
[----:B------:R-:W-:Y:S02]  /*2130*/  @P0 PRMT R7, R2, 0x7610, R7 ;  /* 0x0000761002070816 */ /* 0x000fe40000000007 */
[----:B------:R-:W-:Y:S02]  /*2140*/  SHF.L.U32 R5, R4, R5, RZ ;  /* 0x0000000504057219 */ /* 0x000fe400000006ff */
[----:B------:R-:W-:Y:S01]  /*2150*/  SHF.L.U32 R6, R3, R6, RZ ;  /* 0x0000000603067219 */ /* 0x000fe200000006ff */
[----:B------:R-:W-:Y:S03]  /*2160*/  @P0 STS.U8 [UR9], R7 ;  /* 0x00000007ff000988 */ /* 0x000fe60008000009 */
[----:B------:R-:W-:Y:S01]  /*2170*/  LOP3.LUT R5, R6, R5, RZ, 0xfc, !PT ;  /* 0x0000000506057212 */ /* 0x000fe200078efcff */
[----:B------:R-:W-:Y:S03]  /*2180*/  BAR.SYNC.DEFER_BLOCKING 0x2, 0x120 ;  /* 0x0084800000007b1d */ /* 0x000fe60000010000 */
[----:B------:R-:W-:-:S03]  /*2190*/  LOP3.LUT R4, R5, 0xffff, RZ, 0xc0, !PT ;  /* 0x0000ffff05047812 */ /* 0x000fc600078ec0ff */
[----:B------:R-:W-:Y:S01]  /*21a0*/  NOP ;  /* 0x0000000000007918 */ /* 0x000fe20000000000 */
[----:B------:R-:W-:Y:S02]  /*21b0*/  UMOV UR9, 0x50 ;  /* 0x0000005000097882 */ /* 0x000fe40000000000 */
[----:B------:R-:W-:-:S09]  /*21c0*/  ULEA UR9, UR8, UR9, 0x18 ;  /* 0x0000000908097291 */ /* 0x000fd2000f8ec0ff */
[----:B------:R-:W1:Y:S02]  /*21d0*/  LDS R2, [UR9] ;  /* 0x00000009ff027984 */ /* 0x000e640008000800 */
[----:B-1----:R-:W-:-:S04]  /*21e0*/  LOP3.LUT R3, R5, 0xffff, R2, 0x80, !PT ;  /* 0x0000ffff05037812 */ /* 0x002fc800078e8002 */
[----:B------:R-:W-:-:S13]  /*21f0*/  ISETP.NE.AND P0, PT, R3, R4, PT ;  /* 0x000000040300720c */ /* 0x000fda0003f05270 */
[----:B------:R-:W-:Y:S05]  /*2200*/  @P0 BRA `(.L_x_23) ;  /* 0x0000000000500947 */ /* 0x000fea0003800000 */
[----:B------:R-:W-:Y:S02]  /*2210*/  SHF.R.U32.HI R2, RZ, 0x10, R2 ;  /* 0x00000010ff027819 */ /* 0x000fe40000011602 */
[----:B------:R-:W-:-:S04]  /*2220*/  SHF.R.U32.HI R3, RZ, 0x10, R5 ;  /* 0x00000010ff037819 */ /* 0x000fc80000011605 */
[----:B------:R-:W-:-:S04]  /*2230*/  LOP3.LUT R2, R2, R3, RZ, 0xc0, !PT ;  /* 0x0000000302027212 */ /* 0x000fc800078ec0ff */
[----:B------:R-:W-:-:S13]  /*2240*/  ISETP.NE.AND P0, PT, R2, R3, PT ;  /* 0x000000030200720c */ /* 0x000fda0003f05270 */
[----:B------:R-:W-:Y:S05]  /*2250*/  @P0 BRA `(.L_x_24) ;  /* 0x0000000000300947 */ /* 0x000fea0003800000 */
[----:B------:R-:W-:Y:S01]  /*2260*/  R2UR UR11, R5 ;  /* 0x00000000050b72ca */ /* 0x000fe200000e0000 */
[----:B------:R-:W1:Y:S01]  /*2270*/  S2R R3, SR_LANEID ;  /* 0x0000000000037919 */ /* 0x000e620000000000 */
[----:B------:R-:W-:Y:S02]  /*2280*/  VOTEU.ANY UR10, UPT, PT ;  /* 0x00000000000a7886 */ /* 0x000fe400038e0100 */
[----:B------:R-:W-:-:S09]  /*2290*/  UFLO.U32 UR10, UR10 ;  /* 0x0000000a000a72bd */ /* 0x000fd200080e0000 */
[----:B------:R-:W-:-:S06]  /*22a0*/  ULOP3.LUT UR11, URZ, UR11, URZ, 0x33, !UPT ;  /* 0x0000000bff0b7292 */ /* 0x000fcc000f8e33ff */
[----:B------:R-:W-:-:S04]  /*22b0*/  IMAD.U32 R2, RZ, RZ, UR11 ;  /* 0x0000000bff027e24 */ /* 0x000fc8000f8e00ff */
[----:B------:R-:W2:Y:S02]  /*22c0*/  REDUX UR8, R2 ;  /* 0x00000000020873c4 */ /* 0x000ea40000000000 */
[----:B------:R3:W-:Y:S01]  /*22d0*/  UTCATOMSWS.AND URZ, UR11 ;  /* 0x0000000b00ff79e3 */ /* 0x0007e20008000000 */
[----:B-1----:R-:W-:Y:S01]  /*22e0*/  ISETP.EQ.U32.AND P0, PT, R3, UR10, PT ;  /* 0x0000000a03007c0c */ /* 0x002fe2000bf02070 */
[----:B--2---:R-:W-:-:S12]  /*22f0*/  IMAD.U32 R3, RZ, RZ, UR8 ;  /* 0x00000008ff037e24 */ /* 0x004fd8000f8e00ff */
[----:B------:R3:W-:Y:S01]  /*2300*/  @P0 ATOMS.AND RZ, [UR9], R3 ;  /* 0x00000003ffff098c */ /* 0x0007e2000a800009 */
[----:B------:R-:W-:Y:S05]  /*2310*/  BRA `(.L_x_25) ;  /* 0x0000000000147947 */ /* 0x000fea0003800000 */
.L_x_24:
[----:B------:R-:W-:Y:S02]  /*2320*/  MOV R2, 0x2340 ;  /* 0x0000234000027802 */ /* 0x000fe40000000f00 */
[----:B------:R-:W-:Y:S05]  /*2330*/  CALL.REL.NOINC `($__internal_0_$__cuda_sm10x_tcgen05_guardrail_trap_col_being_dealloced_not_returned_by_alloc) ;  /* 0x000000ac00a87944 */ /* 0x000fea0003c00000 */
[----:B------:R-:W-:Y:S05]  /*2340*/  BRA `(.L_x_25) ;  /* 0x0000000000087947 */ /* 0x000fea0003800000 */
.L_x_23:
[----:B------:R-:W-:Y:S02]  /*2350*/  MOV R2, 0x2370 ;  /* 0x0000237000027802 */ /* 0x000fe40000000f00 */
[----:B------:R-:W-:Y:S05]  /*2360*/  CALL.REL.NOINC `($__internal_2_$__cuda_sm10x_tcgen05_guardrail_trap_unallocated_columns_being_dealloced) ;  /* 0x000000ac00b47944 */ /* 0x000fea0003c00000 */
.L_x_25:
[----:B------:R-:W-:Y:S01]  /*2370*/  NOP ;  /* 0x0000000000007918 */ /* 0x000fe20000000000 */
[----:B------:R-:W-:Y:S05]  /*2380*/  BRA `(.L_x_5) ;  /* 0x0000001000c07947 */ /* 0x000fea0003800000 */
.L_x_4:
[----:B------:R-:W-:-:S09]  /*2390*/  UISETP.NE.AND UP0, UPT, UR31, 0xe, UPT ;  /* 0x0000000e1f00788c */ /* 0x000fd2000bf05270 */
[----:B------:R-:W-:Y:S05]  /*23a0*/  BRA.U !UP0, `(.L_x_26) ;  /* 0x0000000108147547 */ /* 0x000fea000b800000 */
[----:B------:R-:W-:-:S09]  /*23b0*/  UISETP.NE.AND UP0, UPT, UR31, 0xf, UPT ;  /* 0x0000000f1f00788c */ /* 0x000fd2000bf05270 */
[----:B------:R-:W-:Y:S05]  /*23c0*/  BRA.U UP0, `(.L_x_5) ;  /* 0x0000001100b07547 */ /* 0x000fea000b800000 */
[----:B------:R-:W-:-:S08]  /*23d0*/  NOP ;  /* 0x0000000000007918 */ /* 0x000fd00000000000 */
[----:B------:R-:W4:-:S00]  /*23e0*/  USETMAXREG.DEALLOC.CTAPOOL 0x50 ;  /* 0x00000050000079c8 */ /* 0x000f0000080e0500 */
[----:B----4-:R-:W-:Y:S05]  /*23f0*/  BRA `(.L_x_3) ;  /* 0x0000008c00887947 */ /* 0x010fea0003800000 */
.L_x_26:
[----:B------:R-:W-:-:S08]  /*2400*/  NOP ;  /* 0x0000000000007918 */ /* 0x000fd00000000000 */
[----:B------:R-:W4:-:S00]  /*2410*/  USETMAXREG.DEALLOC.CTAPOOL 0x50 ;  /* 0x00000050000079c8 */ /* 0x000f0000080e0500 */
[----:B------:R-:W5:Y:S01]  /*2420*/  LDCU UR10, c[0x0][0x640] ;  /* 0x0000c800ff0a77ac */ /* 0x000f620008000800 */
[----:B----4-:R-:W-:Y:S01]  /*2430*/  HFMA2 R6, -RZ, RZ, 0, 5.9604644775390625e-08 ;  /* 0x00000001ff067431 */ /* 0x010fe200000001ff */
[----:B------:R-:W-:Y:S01]  /*2440*/  MOV R4, 0x1 ;  /* 0x0000000100047802 */ /* 0x000fe20000000f00 */
[----:B------:R-:W4:Y:S01]  /*2450*/  LDCU UR8, c[0x0][0x654] ;  /* 0x0000ca80ff0877ac */ /* 0x000f220008000800 */
[----:B------:R-:W3:Y:S01]  /*2460*/  LDCU.64 UR12, c[0x0][0x630] ;  /* 0x0000c600ff0c77ac */ /* 0x000ee20008000a00 */
[----:B-----5:R-:W-:-:S07]  /*2470*/  UIMAD.WIDE.U32 UR10, UR30, UR10, URZ ;  /* 0x0000000a1e0a72a5 */ /* 0x020fce000f8e00ff */
[----:B------:R-:W-:Y:S02]  /*2480*/  UMOV UR9, UR11 ;  /* 0x0000000b00097c82 */ /* 0x000fe40008000000 */
[----:B------:R-:W-:Y:S02]  /*2490*/  UIADD3 UR16, UPT, UPT, -UR9, UR30, URZ ;  /* 0x0000001e09107290 */ /* 0x000fe4000fffe1ff */
[----:B------:R-:W5:Y:S02]  /*24a0*/  LDCU UR11, c[0x0][0x63c] ;  /* 0x0000c780ff0b77ac */ /* 0x000f640008000800 */
[----:B------:R-:W-:-:S04]  /*24b0*/  USHF.R.U32.HI UR16, URZ, UR7, UR16 ;  /* 0x00000007ff107299 */ /* 0x000fc80008011610 */
[----:B------:R-:W-:-:S04]  /*24c0*/  UIADD3 UR16, UPT, UPT, UR9, UR16, URZ ;  /* 0x0000001009107290 */ /* 0x000fc8000fffe0ff */
[----:B--2---:R-:W-:-:S04]  /*24d0*/  USHF.R.U32.HI UR16, URZ, UR6, UR16 ;  /* 0x00000006ff107299 */ /* 0x004fc80008011610 */
[----:B----4-:R-:W-:Y:S02]  /*24e0*/  UISETP.GE.AND UP0, UPT, UR16, UR8, UPT ;  /* 0x000000081000728c */ /* 0x010fe4000bf06270 */
[----:B------:R-:W-:Y:S02]  /*24f0*/  UIADD3 UR8, UPT, UPT, -UR16, URZ, URZ ;  /* 0x000000ff10087290 */ /* 0x000fe4000fffe1ff */
[----:B-1----:R-:W-:Y:S02]  /*2500*/  USEL UR17, UR14, UR5, !UP0 ;  /* 0x000000050e117287 */ /* 0x002fe4000c000000 */
[----:B-----5:R-:W-:Y:S02]  /*2510*/  UIMAD UR11, UR8, UR11, UR30 ;  /* 0x0000000b080b72a4 */ /* 0x020fe4000f8e021e */
[----:B---3--:R-:W-:Y:S02]  /*2520*/  USEL UR8, UR15, UR4, !UP0 ;  /* 0x000000040f087287 */ /* 0x008fe4000c000000 */
[----:B------:R-:W-:Y:S01]  /*2530*/  ULOP3.LUT UR17, UR17, 0xff, URZ, 0xc0, !UPT ;  /* 0x000000ff11117892 */ /* 0x000fe2000f8ec0ff */
[----:B------:R-:W1:Y:S01]  /*2540*/  @UP0 LDCU UR13, c[0x0][0x64c] ;  /* 0x0000c980ff0d07ac */ /* 0x000e620008000800 */
[----:B------:R-:W-:Y:S01]  /*2550*/  ULOP3.LUT UR8, UR8, 0xff, URZ, 0xc0, !UPT ;  /* 0x000000ff08087892 */ /* 0x000fe2000f8ec0ff */
[----:B------:R-:W2:Y:S01]  /*2560*/  @UP0 LDCU UR12, c[0x0][0x648] ;  /* 0x0000c900ff0c07ac */ /* 0x000ea20008000800 */
[----:B-1----:R-:W-:-:S07]  /*2570*/  UIMAD.WIDE.U32 UR18, UR11, UR13, URZ ;  /* 0x0000000d0b1272a5 */ /* 0x002fce000f8e00ff */
[----:B------:R-:W-:Y:S02]  /*2580*/  UMOV UR13, UR19 ;  /* 0x00000013000d7c82 */ /* 0x000fe40008000000 */
[----:B------:R-:W-:-:S04]  /*2590*/  UIADD3 UR10, UPT, UPT, UR11, -UR13, URZ ;  /* 0x8000000d0b0a7290 */ /* 0x000fc8000fffe0ff */
[----:B------:R-:W-:Y:S01]  /*25a0*/  USHF.R.U32.HI UR10, URZ, UR8, UR10 ;  /* 0x00000008ff0a7299 */ /* 0x000fe2000801160a */
[----:B------:R-:W1:Y:S03]  /*25b0*/  LDCU.64 UR8, c[0x0][0x620] ;  /* 0x0000c400ff0877ac */ /* 0x000e660008000a00 */
[----:B------:R-:W-:Y:S01]  /*25c0*/  UIADD3 UR10, UPT, UPT, UR13, UR10, URZ ;  /* 0x0000000a0d0a7290 */ /* 0x000fe2000fffe0ff */
[----:B------:R-:W3:Y:S03]  /*25d0*/  LDCU UR13, c[0x0][0x628] ;  /* 0x0000c500ff0d77ac */ /* 0x000ee60008000800 */
[----:B------:R-:W-:-:S04]  /*25e0*/  USHF.R.U32.HI UR10, URZ, UR17, UR10 ;  /* 0x00000011ff0a7299 */ /* 0x000fc8000801160a */
[----:B------:R-:W-:-:S04]  /*25f0*/  UIADD3 UR17, UPT, UPT, -UR10, URZ, URZ ;  /* 0x000000ff0a117290 */ /* 0x000fc8000fffe1ff */
[----:B--2---:R-:W-:-:S04]  /*2600*/  UIMAD UR12, UR12, UR17, UR11 ;  /* 0x000000110c0c72a4 */ /* 0x004fc8000f8e020b */
[----:B-1----:R-:W-:Y:S01]  /*2610*/  UIMAD UR16, UR16, UR8, UR12 ;  /* 0x00000008101072a4 */ /* 0x002fe2000f8e020c */
[----:B------:R-:W1:Y:S03]  /*2620*/  LDCU UR8, c[0x0][0x60c] ;  /* 0x0000c180ff0877ac */ /* 0x000e660008000800 */
[----:B---3--:R-:W-:-:S04]  /*2630*/  UIMAD.WIDE.U32 UR12, UR16, UR13, URZ ;  /* 0x0000000d100c72a5 */ /* 0x008fc8000f8e00ff */
[----:B------:R-:W-:-:S04]  /*2640*/  UIADD3 UR11, UPT, UPT, UR16, -UR13, URZ ;  /* 0x8000000d100b7290 */ /* 0x000fc8000fffe0ff */
[----:B------:R-:W-:-:S04]  /*2650*/  USHF.R.U32.HI UR11, URZ, UR23, UR11 ;  /* 0x00000017ff0b7299 */ /* 0x000fc8000801160b */
[----:B------:R-:W-:Y:S02]  /*2660*/  UIADD3 UR11, UPT, UPT, UR13, UR11, URZ ;  /* 0x0000000b0d0b7290 */ /* 0x000fe4000fffe0ff */
[----:B-1----:R-:W-:Y:S02]  /*2670*/  UISETP.GE.AND UP0, UPT, UR30, UR8, UPT ;  /* 0x000000081e00728c */ /* 0x002fe4000bf06270 */
[----:B------:R-:W-:Y:S01]  /*2680*/  USHF.R.U32.HI UR29, URZ, UR22, UR11 ;  /* 0x00000016ff1d7299 */ /* 0x000fe2000801160b */
[----:B------:R-:W-:-:S03]  /*2690*/  UMOV UR8, URZ ;  /* 0x000000ff00087c82 */ /* 0x000fc60008000000 */
[----:B------:R-:W-:-:S04]  /*26a0*/  UIADD3 UR28, UPT, UPT, -UR29, URZ, URZ ;  /* 0x000000ff1d1c7290 */ /* 0x000fc8000fffe1ff */
[----:B------:R-:W-:Y:S01]  /*26b0*/  UIMAD UR28, UR28, UR9, UR16 ;  /* 0x000000091c1c72a4 */ /* 0x000fe2000f8e0210 */
[----:B------:R-:W-:Y:S11]  /*26c0*/  BRA.U UP0, `(.L_x_27) ;  /* 0x0000000900207547 */ /* 0x000ff6000b800000 */
[----:B------:R-:W1:Y:S01]  /*26d0*/  S2UR UR9, SR_CgaCtaId ;  /* 0x00000000000979c3 */ /* 0x000e620000008800 */
[----:B------:R-:W-:Y:S01]  /*26e0*/  UMOV UR8, 0x400 ;  /* 0x0000040000087882 */ /* 0x000fe20000000000 */
[----:B------:R-:W-:Y:S01]  /*26f0*/  MOV R3, 0x80000000 ;  /* 0x8000000000037802 */ /* 0x000fe20000000f00 */
[----:B------:R-:W2:Y:S01]  /*2700*/  LDCU UR21, c[0x0][0x38c] ;  /* 0x00007180ff1577ac */ /* 0x000ea20008000800 */
[----:B------:R-:W3:Y:S01]  /*2710*/  LDCU UR20, c[0x0][0x380] ;  /* 0x00007000ff1477ac */ /* 0x000ee20008000800 */
[----:B------:R-:W-:Y:S01]  /*2720*/  UMOV UR24, 0x0 ;  /* 0x0000000000187882 */ /* 0x000fe20000000000 */
[----:B------:R-:W-:Y:S01]  /*2730*/  UMOV UR25, 0x1 ;  /* 0x0000000100197882 */ /* 0x000fe20000000000 */
[----:B------:R-:W4:Y:S01]  /*2740*/  LDCU.64 UR12, c[0x0][0x348] ;  /* 0x00006900ff0c77ac */ /* 0x000f220008000a00 */
[----:B--2---:R-:W-:Y:S02]  /*2750*/  UIADD3 UR16, UPT, UPT, UR21, -0x1, URZ ;  /* 0xffffffff15107890 */ /* 0x004fe4000fffe0ff */
[----:B------:R-:W-:-:S02]  /*2760*/  UIADD3 UR17, UPT, UPT, -UR21, URZ, URZ ;  /* 0x000000ff15117290 */ /* 0x000fc4000fffe1ff */
[----:B-1----:R-:W-:Y:S01]  /*2770*/  ULEA UR9, UR9, UR8, 0x18 ;  /* 0x0000000809097291 */ /* 0x002fe2000f8ec0ff */
[----:B------:R-:W1:Y:S01]  /*2780*/  LDCU UR8, c[0x0][0x614] ;  /* 0x0000c280ff0877ac */ /* 0x000e620008000800 */
[----:B---3--:R-:W-:Y:S02]  /*2790*/  UIADD3 UR20, UPT, UPT, UR21, -UR20, URZ ;  /* 0x8000001415147290 */ /* 0x008fe4000fffe0ff */
[----:B------:R-:W-:-:S05]  /*27a0*/  USHF.R.S32.HI UR17, URZ, 0x1f, UR17 ;  /* 0x0000001fff117899 */ /* 0x000fca0008011411 */
[----:B------:R-:W2:Y:S01]  /*27b0*/  SYNCS.PHASECHK.TRANS64.TRYWAIT P0, [UR9+0xe0], R3 ;  /* 0x0000e003ff0075a7 */ /* 0x000ea20008001109 */
[----:B------:R-:W-:Y:S02]  /*27c0*/  UISETP.GT.AND UP0, UPT, UR21, URZ, UPT ;  /* 0x000000ff1500728c */ /* 0x000fe4000bf04270 */
[----:B------:R-:W-:-:S04]  /*27d0*/  ULEA.HI UR17, UR17, -UR21, URZ, 0x7 ;  /* 0x8000001511117291 */ /* 0x000fc8000f8f38ff */
[----:B------:R-:W-:Y:S02]  /*27e0*/  USHF.R.S32.HI UR17, URZ, 0x7, UR17 ;  /* 0x00000007ff117899 */ /* 0x000fe40008011411 */
[----:B-1----:R-:W-:Y:S02]  /*27f0*/  UIADD3 UR11, UPT, UPT, -UR10, UR8, URZ ;  /* 0x000000080a0b7290 */ /* 0x002fe4000fffe1ff */
[----:B------:R-:W-:Y:S02]  /*2800*/  UIADD3 UR17, UPT, UPT, -UR17, URZ, URZ ;  /* 0x000000ff11117290 */ /* 0x000fe4000fffe1ff */
[----:B------:R-:W-:Y:S02]  /*2810*/  ULEA UR20, UR11, UR20, 0x7 ;  /* 0x000000140b147291 */ /* 0x000fe4000f8e38ff */
[----:B------:R-:W-:Y:S02]  /*2820*/  USHF.R.S32.HI UR11, URZ, 0x1f, UR16 ;  /* 0x0000001fff0b7899 */ /* 0x000fe40008011410 */
[----:B------:R-:W-:-:S02]  /*2830*/  UIADD3 UR18, UPT, UPT, -UR20, URZ, URZ ;  /* 0x000000ff14127290 */ /* 0x000fc4000fffe1ff */
[----:B------:R-:W-:Y:S02]  /*2840*/  UIADD3 UR19, UPT, UPT, UR20, -0x1, URZ ;  /* 0xffffffff14137890 */ /* 0x000fe4000fffe0ff */
[----:B------:R-:W-:Y:S02]  /*2850*/  USHF.R.S32.HI UR18, URZ, 0x1f, UR18 ;  /* 0x0000001fff127899 */ /* 0x000fe40008011412 */
[----:B------:R-:W-:Y:S02]  /*2860*/  ULEA.HI UR11, UR11, UR16, URZ, 0x7 ;  /* 0x000000100b0b7291 */ /* 0x000fe4000f8f38ff */
[----:B------:R-:W-:Y:S02]  /*2870*/  USHF.R.S32.HI UR16, URZ, 0x1f, UR19 ;  /* 0x0000001fff107899 */ /* 0x000fe40008011413 */
[----:B------:R-:W-:Y:S02]  /*2880*/  ULEA.HI UR18, UR18, -UR20, URZ, 0x7 ;  /* 0x8000001412127291 */ /* 0x000fe4000f8f38ff */
[----:B------:R-:W-:-:S02]  /*2890*/  ULEA.HI UR16, UR16, UR19, URZ, 0x7 ;  /* 0x0000001310107291 */ /* 0x000fc4000f8f38ff */
[----:B------:R-:W-:Y:S02]  /*28a0*/  USHF.R.S32.HI UR18, URZ, 0x7, UR18 ;  /* 0x00000007ff127899 */ /* 0x000fe40008011412 */
[----:B------:R-:W-:Y:S02]  /*28b0*/  @UP0 UIMAD.WIDE UR26, UR11, 0x2000000, UR24 ;  /* 0x020000000b1a08a5 */ /* 0x000fe4000f8e0218 */
[----:B------:R-:W-:Y:S02]  /*28c0*/  ULEA.HI.SX32 UR16, UR16, 0x1, 0x19 ;  /* 0x0000000110107891 */ /* 0x000fe4000f8fcaff */
[----:B------:R-:W-:Y:S02]  /*28d0*/  UIADD3 UR18, UPT, UPT, -UR18, URZ, URZ ;  /* 0x000000ff12127290 */ /* 0x000fe4000fffe1ff */
[----:B------:R-:W-:Y:S01]  /*28e0*/  UISETP.GT.AND UP1, UPT, UR20, URZ, UPT ;  /* 0x000000ff1400728c */ /* 0x000fe2000bf24270 */
[----:B--2-4-:R-:W-:Y:S10]  /*28f0*/  @!P0 BRA `(.L_x_28) ;  /* 0x000000a000308947 */ /* 0x014ff40003800000 */
.L_x_79:
[----:B------:R-:W-:Y:S01]  /*2900*/  @!UP1 UMOV UR16, UR18 ;  /* 0x0000001200109c82 */ /* 0x000fe20008000000 */
[----:B------:R-:W-:Y:S01]  /*2910*/  @UP0 UMOV UR17, UR27 ;  /* 0x0000001b00110c82 */ /* 0x000fe20008000000 */
[----:B------:R-:W-:Y:S01]  /*2920*/  ELECT P0, URZ, PT ;  /* 0x0000000000ff782f */ /* 0x000fe20003800000 */
[----:B------:R-:W-:Y:S01]  /*2930*/  UISETP.LT.AND UP0, UPT, UR16, UR17, UPT ;  /* 0x000000111000728c */ /* 0x000fe2000bf01270 */
[----:B------:R-:W-:Y:S01]  /*2940*/  UMOV UR18, URZ ;  /* 0x000000ff00127c82 */ /* 0x000fe20008000000 */
[----:B------:R-:W-:Y:S02]  /*2950*/  UMOV UR20, UR28 ;  /* 0x0000001c00147c82 */ /* 0x000fe40008000000 */
[----:B------:R-:W-:Y:S02]  /*2960*/  USEL UR33, UR16, UR17, UP0 ;  /* 0x0000001110217287 */ /* 0x000fe40008000000 */
[----:B------:R-:W-:Y:S02]  /*2970*/  UIADD3 UR12, UP0, UPT, UR12, 0x100, URZ ;  /* 0x000001000c0c7890 */ /* 0x000fe4000ff1e0ff */
[----:B------:R-:W-:-:S02]  /*2980*/  USHF.L.U32 UR32, UR33, 0x7, URZ ;  /* 0x0000000721207899 */ /* 0x000fc400080006ff */
[----:B------:R-:W-:Y:S02]  /*2990*/  UIADD3 UR16, UPT, UPT, UR9, 0x4800, URZ ;  /* 0x0000480009107890 */ /* 0x000fe4000fffe0ff */
[----:B-1----:R-:W-:Y:S01]  /*29a0*/  @P0 MOV R2, 0x2000 ;  /* 0x0000200000020802 */ /* 0x002fe20000000f00 */
[----:B------:R-:W-:Y:S02]  /*29b0*/  UIADD3 UR17, UPT, UPT, UR9, 0x10, URZ ;  /* 0x0000001009117890 */ /* 0x000fe4000fffe0ff */
[----:B------:R-:W-:Y:S01]  /*29c0*/  UIADD3 UR19, UPT, UPT, UR32, -0x80, URZ ;  /* 0xffffff8020137890 */ /* 0x000fe2000fffe0ff */
[----:B------:R1:W-:Y:S01]  /*29d0*/  @P0 SYNCS.ARRIVE.TRANS64 RZ, [UR9+0x10], R2 ;  /* 0x00001002ffff09a7 */ /* 0x0003e20008000009 */
[----:B------:R-:W-:Y:S01]  /*29e0*/  UIADD3.X UR13, UPT, UPT, URZ, UR13, URZ, UP0, !UPT ;  /* 0x0000000dff0d7290 */ /* 0x000fe200087fe4ff */
[----:B------:R-:W-:Y:S01]  /*29f0*/  UMOV UR21, UR29 ;  /* 0x0000001d00157c82 */ /* 0x000fe20008000000 */
[----:B------:R-:W2:Y:S07]  /*2a00*/  LDCU.64 UR24, c[0x0][0x348] ;  /* 0x00006900ff1877ac */ /* 0x000eae0008000a00 */
[----:B------:R1:W-:Y:S01]  /*2a10*/  UTMALDG.4D [UR16], [UR12], desc[URZ] ;  /* 0x0000ff100c0075b4 */ /* 0x0003e20008019000 */
[----:B------:R-:W3:Y:S02]  /*2a20*/  SYNCS.PHASECHK.TRANS64.TRYWAIT P0, [UR9+0x8], R3 ;  /* 0x00000803ff0075a7 */ /* 0x000ee40008001109 */
[----:B-123--:R-:W-:Y:S05]  /*2a30*/  @!P0 BRA `(.L_x_29) ;  /* 0x000000a000008947 */ /* 0x00efea0003800000 */
.L_x_81:
[----:B------:R-:W-:Y:S01]  /*2a40*/  ELECT P0, URZ, PT ;  /* 0x0000000000ff782f */ /* 0x000fe20003800000 */
[----:B------:R-:W-:Y:S02]  /*2a50*/  ULOP3.LUT UR11, URZ, UR10, URZ, 0x33, !UPT ;  /* 0x0000000aff0b7292 */ /* 0x000fe4000f8e33ff */
[----:B------:R-:W-:Y:S02]  /*2a60*/  UIADD3 UR16, UP0, UPT, UR24, 0x80, URZ ;  /* 0x0000008018107890 */ /* 0x000fe4000ff1e0ff */
[----:B------:R-:W-:Y:S02]  /*2a70*/  UIADD3 UR11, UPT, UPT, UR11, UR8, URZ ;  /* 0x000000080b0b7290 */ /* 0x000fe4000fffe0ff */
[----:B------:R-:W-:Y:S02]  /*2a80*/  UIADD3 UR8, UPT, UPT, UR9, 0x2800, URZ ;  /* 0x0000280009087890 */ /* 0x000fe4000fffe0ff */
[----:B------:R-:W-:Y:S02]  /*2a90*/  USHF.L.U32 UR11, UR11, 0x7, URZ ;  /* 0x000000070b0b7899 */ /* 0x000fe400080006ff */
[----:B------:R-:W-:-:S02]  /*2aa0*/  UIADD3.X UR17, UPT, UPT, URZ, UR25, URZ, UP0, !UPT ;  /* 0x00000019ff117290 */ /* 0x000fc400087fe4ff */
[----:B-1----:R-:W-:Y:S01]  /*2ab0*/  @P0 MOV R2, 0x2000 ;  /* 0x0000200000020802 */ /* 0x002fe20000000f00 */
[----:B------:R-:W-:Y:S01]  /*2ac0*/  UMOV UR10, URZ ;  /* 0x000000ff000a7c82 */ /* 0x000fe20008000000 */
[----:B------:R-:W-:Y:S01]  /*2ad0*/  UMOV UR12, UR28 ;  /* 0x0000001c000c7c82 */ /* 0x000fe20008000000 */
[----:B------:R-:W-:Y:S01]  /*2ae0*/  UMOV UR13, UR29 ;  /* 0x0000001d000d7c82 */ /* 0x000fe20008000000 */
[----:B------:R1:W-:Y:S01]  /*2af0*/  @P0 SYNCS.ARRIVE.TRANS64 RZ, [UR9], R2 ;  /* 0x00000002ffff09a7 */ /* 0x0003e20008000009 */
[----:B------:R-:W2:Y:S02]  /*2b00*/  LDCU.64 UR20, c[0x0][0x348] ;  /* 0x00006900ff1477ac */ /* 0x000ea40008000a00 */
[----:B------:R1:W-:Y:S01]  /*2b10*/  UTMALDG.4D [UR8], [UR16], desc[URZ] ;  /* 0x0000ff08100075b4 */ /* 0x0003e20008019000 */
[----:B------:R-:W3:Y:S02]  /*2b20*/  SYNCS.PHASECHK.TRANS64.TRYWAIT P0, [UR9+0xe8], R3 ;  /* 0x0000e803ff0075a7 */ /* 0x000ee40008001109 */
[----:B-123--:R-:W-:Y:S05]  /*2b30*/  @!P0 BRA `(.L_x_30) ;  /* 0x0000009c00e08947 */ /* 0x00efea0003800000 */
.L_x_83:
[----:B------:R-:W-:Y:S01]  /*2b40*/  ELECT P0, URZ, PT ;  /* 0x0000000000ff782f */ /* 0x000fe20003800000 */
[----:B------:R-:W-:Y:S01]  /*2b50*/  HFMA2 R4, -RZ, RZ, 0, 5.9604644775390625e-08 ;  /* 0x00000001ff047431 */ /* 0x000fe200000001ff */
[----:B------:R-:W-:Y:S01]  /*2b60*/  UIADD3 UR10, UP0, UPT, UR20, 0x180, URZ ;  /* 0x00000180140a7890 */ /* 0x000fe2000ff1e0ff */
[----:B------:R-:W-:Y:S01]  /*2b70*/  IMAD.MOV.U32 R6, RZ, RZ, RZ ;  /* 0x000000ffff067224 */ /* 0x000fe200078e00ff */
[----:B------:R-:W-:Y:S02]  /*2b80*/  UIADD3 UR24, UPT, UPT, UR9, 0x6800, URZ ;  /* 0x0000680009187890 */ /* 0x000fe4000fffe0ff */
[----:B------:R-:W-:Y:S02]  /*2b90*/  UIADD3 UR25, UPT, UPT, UR9, 0x18, URZ ;  /* 0x0000001809197890 */ /* 0x000fe4000fffe0ff */
[----:B------:R-:W-:Y:S01]  /*2ba0*/  UIADD3.X UR11, UPT, UPT, URZ, UR21, URZ, UP0, !UPT ;  /* 0x00000015ff0b7290 */ /* 0x000fe200087fe4ff */
[----:B------:R-:W-:Y:S01]  /*2bb0*/  UMOV UR26, URZ ;  /* 0x000000ff001a7c82 */ /* 0x000fe20008000000 */
[----:B------:R-:W-:Y:S01]  /*2bc0*/  UMOV UR27, UR19 ;  /* 0x00000013001b7c82 */ /* 0x000fe20008000000 */
[----:B------:R-:W-:-:S02]  /*2bd0*/  UISETP.GE.AND UP0, UPT, UR33, 0x2, UPT ;  /* 0x000000022100788c */ /* 0x000fc4000bf06270 */
[----:B-1----:R-:W-:Y:S01]  /*2be0*/  @P0 IMAD.MOV.U32 R2, RZ, RZ, 0x2000 ;  /* 0x00002000ff020424 */ /* 0x002fe200078e00ff */
[----:B------:R-:W-:-:S03]  /*2bf0*/  UMOV UR8, 0x2 ;  /* 0x0000000200087882 */ /* 0x000fc60000000000 */
[----:B------:R1:W-:Y:S01]  /*2c00*/  @P0 SYNCS.ARRIVE.TRANS64 RZ, [UR9+0x18], R2 ;  /* 0x00001802ffff09a7 */ /* 0x0003e20008000009 */
[----:B------:R1:W-:Y:S02]  /*2c10*/  UTMALDG.4D [UR24], [UR10], desc[URZ] ;  /* 0x0000ff180a0075b4 */ /* 0x0003e40008019000 */
[----:B------:R-:W-:Y:S05]  /*2c20*/  BRA.U !UP0, `(.L_x_27) ;  /* 0x0000000108c87547 */ /* 0x000fea000b800000 */
[----:B-1----:R-:W1:Y:S01]  /*2c30*/  LDCU.64 UR10, c[0x0][0x348] ;  /* 0x00006900ff0a77ac */ /* 0x002e620008000a00 */
[----:B------:R-:W-:Y:S02]  /*2c40*/  MOV R4, 0x1 ;  /* 0x0000000100047802 */ /* 0x000fe40000000f00 */
[----:B------:R-:W-:Y:S01]  /*2c50*/  MOV R3, 0x2000 ;  /* 0x0000200000037802 */ /* 0x000fe20000000f00 */
[----:B------:R-:W-:Y:S01]  /*2c60*/  UIADD3 UR33, UPT, UPT, -UR33, URZ, URZ ;  /* 0x000000ff21217290 */ /* 0x000fe2000fffe1ff */
[----:B------:R-:W-:Y:S01]  /*2c70*/  UMOV UR8, 0x2 ;  /* 0x0000000200087882 */ /* 0x000fe20000000000 */
[----:B------:R-:W-:Y:S01]  /*2c80*/  UMOV UR26, URZ ;  /* 0x000000ff001a7c82 */ /* 0x000fe20008000000 */
[----:B------:R-:W-:Y:S01]  /*2c90*/  UMOV UR18, URZ ;  /* 0x000000ff00127c82 */ /* 0x000fe20008000000 */
[----:B-1----:R-:W-:Y:S02]  /*2ca0*/  UIADD3 UR34, UP1, UPT, UR10, 0x100, URZ ;  /* 0x000001000a227890 */ /* 0x002fe4000ff3e0ff */
[----:B------:R-:W-:-:S02]  /*2cb0*/  UIADD3 UR10, UP0, UPT, UR10, 0x180, URZ ;  /* 0x000001800a0a7890 */ /* 0x000fc4000ff1e0ff */
[----:B------:R-:W-:Y:S02]  /*2cc0*/  UIADD3.X UR35, UPT, UPT, URZ, UR11, URZ, UP1, !UPT ;  /* 0x0000000bff237290 */ /* 0x000fe40008ffe4ff */
[----:B------:R-:W-:-:S12]  /*2cd0*/  UIADD3.X UR11, UPT, UPT, URZ, UR11, URZ, UP0, !UPT ;  /* 0x0000000bff0b7290 */ /* 0x000fd800087fe4ff */
.L_x_33:
[----:B------:R-:W-:Y:S01]  /*2ce0*/  ULEA UR13, UR8, UR9, 0x3 ;  /* 0x00000009080d7291 */ /* 0x000fe2000f8e18ff */
[----:B------:R-:W-:Y:S01]  /*2cf0*/  SHF.L.U32 R8, R4, 0x1f, RZ ;  /* 0x0000001f04087819 */ /* 0x000fe200000006ff */
[----:B------:R-:W-:-:S07]  /*2d00*/  UIADD3 UR12, UPT, UPT, UR8, 0x1, URZ ;  /* 0x00000001080c7890 */ /* 0x000fce000fffe0ff */
[----:B-1----:R-:W1:Y:S02]  /*2d10*/  SYNCS.PHASECHK.TRANS64.TRYWAIT P0, [UR13+0xe0], R8 ;  /* 0x0000e008ff0075a7 */ /* 0x002e64000800110d */
[----:B-12---:R-:W-:Y:S05]  /*2d20*/  @!P0 BRA `(.L_x_31) ;  /* 0x0000009c00848947 */ /* 0x006fea0003800000 */
.L_x_85:
[----:B------:R-:W-:Y:S01]  /*2d30*/  ELECT P0, URZ, PT ;  /* 0x0000000000ff782f */ /* 0x000fe20003800000 */
[----:B------:R-:W-:Y:S02]  /*2d40*/  UISETP.NE.AND UP0, UPT, UR12, 0x1a, UPT ;  /* 0x0000001a0c00788c */ /* 0x000fe4000bf05270 */
[----:B------:R-:W-:Y:S02]  /*2d50*/  ULEA UR24, UR8, UR9, 0xd ;  /* 0x0000000908187291 */ /* 0x000fe4000f8e68ff */
[----:B------:R-:W-:Y:S02]  /*2d60*/  USEL UR16, URZ, 0x1, UP0 ;  /* 0x00000001ff107887 */ /* 0x000fe40008000000 */
[----:B------:R-:W-:Y:S02]  /*2d70*/  USEL UR12, UR12, URZ, UP0 ;  /* 0x000000ff0c0c7287 */ /* 0x000fe40008000000 */
[----:B------:R-:W-:Y:S02]  /*2d80*/  UIADD3 UR27, UPT, UPT, UR32, -0x100, URZ ;  /* 0xffffff00201b7890 */ /* 0x000fe4000fffe0ff */
[----:B------:R-:W-:Y:S01]  /*2d90*/  UIADD3 UR24, UPT, UPT, UR24, 0x4800, URZ ;  /* 0x0000480018187890 */ /* 0x000fe2000fffe0ff */
[----:B------:R-:W-:Y:S01]  /*2da0*/  LOP3.LUT R4, R4, UR16, RZ, 0x3c, !PT ;  /* 0x0000001004047c12 */ /* 0x000fe2000f8e3cff */
[----:B------:R-:W-:Y:S01]  /*2db0*/  UIADD3 UR25, UPT, UPT, UR13, 0x10, URZ ;  /* 0x000000100d197890 */ /* 0x000fe2000fffe0ff */
[----:B-1----:R-:W-:Y:S01]  /*2dc0*/  @P0 IMAD.MOV.U32 R2, RZ, RZ, 0x2000 ;  /* 0x00002000ff020424 */ /* 0x002fe200078e00ff */
[----:B------:R-:W-:-:S02]  /*2dd0*/  ULEA UR8, UR12, UR9, 0x3 ;  /* 0x000000090c087291 */ /* 0x000fc4000f8e18ff */
[----:B------:R-:W-:Y:S01]  /*2de0*/  IMAD.U32 R5, R4, -0x80000000, RZ ;  /* 0x8000000004057824 */ /* 0x000fe200078e00ff */
[----:B------:R1:W-:Y:S04]  /*2df0*/  @P0 SYNCS.ARRIVE.TRANS64 RZ, [UR13+0x10], R2 ;  /* 0x00001002ffff09a7 */ /* 0x0003e8000800000d */
[----:B------:R1:W-:Y:S02]  /*2e00*/  UTMALDG.4D [UR24], [UR34], desc[URZ] ;  /* 0x0000ff18220075b4 */ /* 0x0003e40008019000 */
[----:B------:R-:W2:Y:S02]  /*2e10*/  SYNCS.PHASECHK.TRANS64.TRYWAIT P0, [UR8+0xe0], R5 ;  /* 0x0000e005ff0075a7 */ /* 0x000ea40008001108 */
[----:B-12---:R-:W-:Y:S05]  /*2e20*/  @!P0 BRA `(.L_x_32) ;  /* 0x0000009c00608947 */ /* 0x006fea0003800000 */
.L_x_87:
[----:B------:R-:W-:Y:S01]  /*2e30*/  ELECT P0, URZ, PT ;  /* 0x0000000000ff782f */ /* 0x000fe20003800000 */
[----:B------:R-:W-:Y:S02]  /*2e40*/  ULEA UR16, UR12, UR9, 0xd ;  /* 0x000000090c107291 */ /* 0x000fe4000f8e68ff */
[----:B------:R-:W-:Y:S02]  /*2e50*/  UIADD3 UR17, UPT, UPT, UR8, 0x10, URZ ;  /* 0x0000001008117890 */ /* 0x000fe4000fffe0ff */
[----:B------:R-:W-:Y:S01]  /*2e60*/  UIADD3 UR16, UPT, UPT, UR16, 0x4800, URZ ;  /* 0x0000480010107890 */ /* 0x000fe2000fffe0ff */
[----:B------:R-:W-:Y:S01]  /*2e70*/  UMOV UR19, UR27 ;  /* 0x0000001b00137c82 */ /* 0x000fe20008000000 */
[----:B------:R-:W-:Y:S01]  /*2e80*/  UMOV UR20, UR28 ;  /* 0x0000001c00147c82 */ /* 0x000fe20008000000 */
[----:B------:R-:W-:Y:S01]  /*2e90*/  UMOV UR21, UR29 ;  /* 0x0000001d00157c82 */ /* 0x000fe20008000000 */
[----:B------:R-:W-:-:S04]  /*2ea0*/  UIADD3 UR33, UPT, UPT, UR33, 0x1, URZ ;  /* 0x0000000121217890 */ /* 0x000fc8000fffe0ff */
[----:B------:R2:W-:Y:S01]  /*2eb0*/  @P0 SYNCS.ARRIVE.TRANS64 RZ, [UR8+0x10], R3 ;  /* 0x00001003ffff09a7 */ /* 0x0005e20008000008 */
[----:B------:R-:W-:Y:S01]  /*2ec0*/  UIADD3 UR8, UPT, UPT, UR12, 0x1, URZ ;  /* 0x000000010c087890 */ /* 0x000fe2000fffe0ff */
[----:B------:R2:W-:Y:S01]  /*2ed0*/  UTMALDG.4D [UR16], [UR10], desc[URZ] ;  /* 0x0000ff100a0075b4 */ /* 0x0005e20008019000 */
[----:B------:R-:W-:Y:S02]  /*2ee0*/  UIADD3 UR32, UPT, UPT, UR32, -0x80, URZ ;  /* 0xffffff8020207890 */ /* 0x000fe4000fffe0ff */
[----:B------:R-:W-:-:S04]  /*2ef0*/  UISETP.NE.AND UP0, UPT, UR8, 0x1a, UPT ;  /* 0x0000001a0800788c */ /* 0x000fc8000bf05270 */
[----:B------:R-:W-:Y:S02]  /*2f00*/  USEL UR8, UR8, URZ, UP0 ;  /* 0x000000ff08087287 */ /* 0x000fe40008000000 */
[----:B------:R-:W-:Y:S02]  /*2f10*/  USEL UR12, URZ, 0x1, UP0 ;  /* 0x00000001ff0c7887 */ /* 0x000fe40008000000 */
[----:B------:R-:W-:-:S04]  /*2f20*/  UISETP.NE.AND UP0, UPT, UR33, -0x1, UPT ;  /* 0xffffffff2100788c */ /* 0x000fc8000bf05270 */
[----:B------:R-:W-:-:S05]  /*2f30*/  LOP3.LUT R4, R4, UR12, RZ, 0x3c, !PT ;  /* 0x0000000c04047c12 */ /* 0x000fca000f8e3cff */
[----:B------:R-:W-:Y:S05]  /*2f40*/  BRA.U UP0, `(.L_x_33) ;  /* 0xfffffffd00647547 */ /* 0x000fea000b83ffff */
.L_x_27:
[----:B------:R-:W-:Y:S02]  /*2f50*/  UIADD3 UR9, UPT, UPT, UR8, 0x2, URZ ;  /* 0x0000000208097890 */ /* 0x000fe4000fffe0ff */
[----:B------:R-:W-:-:S04]  /*2f60*/  UISETP.NE.AND UP0, UPT, UR8, 0x19, UPT ;  /* 0x000000190800788c */ /* 0x000fc8000bf05270 */
[----:B------:R-:W-:-:S04]  /*2f70*/  USEL UR9, UR9, 0x1, UP0 ;  /* 0x0000000109097887 */ /* 0x000fc80008000000 */
[----:B-1----:R-:W-:Y:S02]  /*2f80*/  UIADD3 UR24, UPT, UPT, UR9, 0x1, URZ ;  /* 0x0000000109187890 */ /* 0x002fe4000fffe0ff */
[----:B------:R-:W-:-:S04]  /*2f90*/  UISETP.NE.AND UP1, UPT, UR9, 0x1a, UPT ;  /* 0x0000001a0900788c */ /* 0x000fc8000bf25270 */
[----:B------:R-:W-:Y:S02]  /*2fa0*/  USEL UR24, UR24, 0x1, UP1 ;  /* 0x0000000118187887 */ /* 0x000fe40008800000 */
[----:B------:R-:W-:Y:S02]  /*2fb0*/  UISETP.EQ.XOR UP1, UPT, UR8, 0x19, !UP1 ;  /* 0x000000190800788c */ /* 0x000fe4000cf22a70 */
[----:B--2---:R-:W-:Y:S02]  /*2fc0*/  UIADD3 UR21, UPT, UPT, UR24, 0x1, URZ ;  /* 0x0000000118157890 */ /* 0x004fe4000fffe0ff */
[----:B------:R-:W-:Y:S02]  /*2fd0*/  UISETP.NE.AND UP0, UPT, UR24, 0x1a, UPT ;  /* 0x0000001a1800788c */ /* 0x000fe4000bf05270 */
[----:B------:R-:W-:Y:S02]  /*2fe0*/  UISETP.EQ.XOR UP1, UPT, UR24, 0x1a, UP1 ;  /* 0x0000001a1800788c */ /* 0x000fe40008f22a70 */
[----:B------:R-:W-:-:S04]  /*2ff0*/  USEL UR21, UR21, 0x1, UP0 ;  /* 0x0000000115157887 */ /* 0x000fc80008000000 */
[----:B------:R-:W-:Y:S02]  /*3000*/  UIADD3 UR20, UPT, UPT, UR21, 0x1, URZ ;  /* 0x0000000115147890 */ /* 0x000fe4000fffe0ff */
        /* <DEDUP_REMOVED lines=66> */
[----:B------:R-:W-:Y:S01]  /*3430*/  USEL UR8, UR8, 0x1, UP0 ;  /* 0x0000000108087887 */ /* 0x000fe20008000000 */
[----:B------:R-:W1:Y:S03]  /*3440*/  S2UR UR10, SR_CgaCtaId ;  /* 0x00000000000a79c3 */ /* 0x000e660000008800 */
[----:B------:R-:W-:-:S02]  /*3450*/  UIADD3 UR9, UPT, UPT, UR8, 0x1, URZ ;  /* 0x0000000108097890 */ /* 0x000fc4000fffe0ff */
        /* <DEDUP_REMOVED lines=15> */
[----:B------:R-:W-:-:S03]  /*3550*/  UMOV UR8, 0x400 ;  /* 0x0000040000087882 */ /* 0x000fc60000000000 */
[----:B------:R-:W-:Y:S02]  /*3560*/  UISETP.EQ.XOR UP1, UPT, UR9, 0x1a, UP1 ;  /* 0x0000001a0900788c */ /* 0x000fe40008f22a70 */
[----:B------:R-:W-:Y:S02]  /*3570*/  UISETP.NE.AND UP0, UPT, UR9, 0x1a, UPT ;  /* 0x0000001a0900788c */ /* 0x000fe4000bf05270 */
[----:B-1----:R-:W-:Y:S02]  /*3580*/  ULEA UR8, UR10, UR8, 0x18 ;  /* 0x000000080a087291 */ /* 0x002fe4000f8ec0ff */
[----:B------:R-:W-:Y:S02]  /*3590*/  USEL UR10, URZ, 0x1, !UP1 ;  /* 0x00000001ff0a7887 */ /* 0x000fe4000c800000 */
[----:B------:R-:W-:-:S04]  /*35a0*/  USEL UR9, UR9, URZ, UP0 ;  /* 0x000000ff09097287 */ /* 0x000fc80008000000 */
[----:B------:R-:W-:Y:S01]  /*35b0*/  ULEA UR9, UR9, UR8, 0x3 ;  /* 0x0000000809097291 */ /* 0x000fe2000f8e18ff */
[----:B------:R-:W-:-:S04]  /*35c0*/  LOP3.LUT R4, R4, UR10, RZ, 0x3c, !PT ;  /* 0x0000000a04047c12 */ /* 0x000fc8000f8e3cff */
[----:B------:R-:W-:-:S04]  /*35d0*/  SHF.L.U32 R4, R4, 0x1f, RZ ;  /* 0x0000001f04047819 */ /* 0x000fc800000006ff */
[----:B------:R-:W1:Y:S02]  /*35e0*/  SYNCS.PHASECHK.TRANS64.TRYWAIT P0, [UR9+0xe0], R4 ;  /* 0x0000e004ff0075a7 */ /* 0x000e640008001109 */
[----:B-1----:R-:W-:Y:S05]  /*35f0*/  @!P0 BRA `(.L_x_34) ;  /* 0x00000094008c8947 */ /* 0x002fea0003800000 */
.L_x_89:
[----:B------:R-:W-:Y:S02]  /*3600*/  ELECT P0, URZ, PT ;  /* 0x0000000000ff782f */ /* 0x000fe40003800000 */
[----:B------:R-:W-:-:S11]  /*3610*/  SHF.L.U32 R6, R6, 0x1f, RZ ;  /* 0x0000001f06067819 */ /* 0x000fd600000006ff */
[----:B-1----:R-:W-:-:S04]  /*3620*/  @P0 IMAD.MOV.U32 R2, RZ, RZ, 0x2000 ;  /* 0x00002000ff020424 */ /* 0x002fc800078e00ff */
[----:B------:R1:W-:Y:S01]  /*3630*/  @P0 SYNCS.ARRIVE.TRANS64 RZ, [UR9+0x10], R2 ;  /* 0x00001002ffff09a7 */ /* 0x0003e20008000009 */
[----:B------:R-:W2:Y:S02]  /*3640*/  SYNCS.PHASECHK.TRANS64.TRYWAIT P0, [UR8+0x8], R6 ;  /* 0x00000806ff0075a7 */ /* 0x000ea40008001108 */
[----:B-12---:R-:W-:Y:S05]  /*3650*/  @!P0 BRA `(.L_x_35) ;  /* 0x0000009400908947 */ /* 0x006fea0003800000 */
.L_x_91:
[----:B------:R-:W-:-:S13]  /*3660*/  ELECT P0, URZ, PT ;  /* 0x0000000000ff782f */ /* 0x000fda0003800000 */
[----:B-1----:R-:W-:-:S04]  /*3670*/  @P0 MOV R2, 0x2000 ;  /* 0x0000200000020802 */ /* 0x002fc80000000f00 */
[----:B------:R1:W-:Y:S03]  /*3680*/  @P0 SYNCS.ARRIVE.TRANS64 RZ, [UR8], R2 ;  /* 0x00000002ffff09a7 */ /* 0x0003e60008000008 */
.L_x_5:
[----:B------:R-:W-:-:S09]  /*3690*/  UISETP.GT.AND UP0, UPT, UR31, 0x3, UPT ;  /* 0x000000031f00788c */ /* 0x000fd2000bf04270 */
[----:B------:R-:W-:Y:S05]  /*36a0*/  BRA.U UP0, `(.L_x_3) ;  /* 0x0000007900dc7547 */ /* 0x000fea000b800000 */
.L_x_36:
[----:B------:R-:W-:-:S08]  /*36b0*/  NOP ;  /* 0x0000000000007918 */ /* 0x000fd00000000000 */
[----:B------:R-:W4:Y:S02]  /*36c0*/  USETMAXREG.TRY_ALLOC.CTAPOOL UP0, 0xa8 ;  /* 0x000000a8000079c8 */ /* 0x000f240008000600 */
[----:B----4-:R-:W-:Y:S05]  /*36d0*/  BRA.U !UP0, `(.L_x_36) ;  /* 0xfffffffd08f47547 */ /* 0x010fea000b83ffff */
[----:B--2---:R-:W2:Y:S01]  /*36e0*/  LDCU UR8, c[0x0][0x60c] ;  /* 0x0000c180ff0877ac */ /* 0x004ea20008000800 */
[----:B------:R-:W-:Y:S01]  /*36f0*/  UMOV UR9, 0x1 ;  /* 0x0000000100097882 */ /* 0x000fe20000000000 */
[----:B--2---:R-:W-:Y:S01]  /*3700*/  UISETP.GE.AND UP0, UPT, UR30, UR8, UPT ;  /* 0x000000081e00728c */ /* 0x004fe2000bf06270 */
[----:B------:R-:W-:Y:S08]  /*3710*/  BAR.SYNC.DEFER_BLOCKING 0x2, 0x120 ;  /* 0x0084800000007b1d */ /* 0x000ff00000010000 */
[----:B------:R-:W-:Y:S05]  /*3720*/  BRA.U UP0, `(.L_x_37) ;  /* 0x00000079009c7547 */ /* 0x000fea000b800000 */
[----:B------:R-:W2:Y:S01]  /*3730*/  S2UR UR8, SR_CgaCtaId ;  /* 0x00000000000879c3 */ /* 0x000ea20000008800 */
[----:B------:R-:W-:Y:S01]  /*3740*/  UMOV UR9, 0x400 ;  /* 0x0000040000097882 */ /* 0x000fe20000000000 */
[----:B-1----:R-:W-:Y:S01]  /*3750*/  HFMA2 R2, -RZ, RZ, -0.0 , 0 ;  /* 0x80000000ff027431 */ /* 0x002fe200000001ff */
[----:B------:R-:W1:Y:S01]  /*3760*/  LDCU UR10, c[0x0][0x640] ;  /* 0x0000c800ff0a77ac */ /* 0x000e620008000800 */
[----:B------:R-:W4:Y:S01]  /*3770*/  LDCU UR12, c[0x0][0x63c] ;  /* 0x0000c780ff0c77ac */ /* 0x000f220008000800 */
[----:B------:R-:W5:Y:S01]  /*3780*/  LDCU UR16, c[0x0][0x634] ;  /* 0x0000c680ff1077ac */ /* 0x000f620008000800 */
[----:B-1-3--:R-:W-:Y:S02]  /*3790*/  UIMAD.WIDE.U32 UR10, UR30, UR10, URZ ;  /* 0x0000000a1e0a72a5 */ /* 0x00afe4000f8e00ff */
[----:B--2---:R-:W-:Y:S01]  /*37a0*/  ULEA UR8, UR8, UR9, 0x18 ;  /* 0x0000000908087291 */ /* 0x004fe2000f8ec0ff */
[----:B------:R-:W1:Y:S01]  /*37b0*/  LDCU UR9, c[0x0][0x654] ;  /* 0x0000ca80ff0977ac */ /* 0x000e620008000800 */
[----:B------:R-:W-:-:S07]  /*37c0*/  UIADD3 UR13, UPT, UPT, -UR11, UR30, URZ ;  /* 0x0000001e0b0d7290 */ /* 0x000fce000fffe1ff */
[----:B------:R-:W2:Y:S01]  /*37d0*/  LDCU UR10, c[0x0][0x38c] ;  /* 0x00007180ff0a77ac */ /* 0x000ea20008000800 */
[----:B------:R-:W3:Y:S01]  /*37e0*/  SYNCS.PHASECHK.TRANS64.TRYWAIT P0, [UR8+0x1e8], R2 ;  /* 0x0001e802ff0075a7 */ /* 0x000ee20008001108 */
[----:B------:R-:W-:-:S04]  /*37f0*/  USHF.R.U32.HI UR13, URZ, UR7, UR13 ;  /* 0x00000007ff0d7299 */ /* 0x000fc8000801160d */
[----:B------:R-:W-:-:S04]  /*3800*/  UIADD3 UR13, UPT, UPT, UR11, UR13, URZ ;  /* 0x0000000d0b0d7290 */ /* 0x000fc8000fffe0ff */
[----:B------:R-:W-:-:S04]  /*3810*/  USHF.R.U32.HI UR13, URZ, UR6, UR13 ;  /* 0x00000006ff0d7299 */ /* 0x000fc8000801160d */
[----:B-1----:R-:W-:Y:S02]  /*3820*/  UISETP.GE.AND UP0, UPT, UR13, UR9, UPT ;  /* 0x000000090d00728c */ /* 0x002fe4000bf06270 */
[----:B------:R-:W-:Y:S01]  /*3830*/  UIADD3 UR13, UPT, UPT, -UR13, URZ, URZ ;  /* 0x000000ff0d0d7290 */ /* 0x000fe2000fffe1ff */
[----:B------:R-:W1:Y:S01]  /*3840*/  LDCU UR9, c[0x0][0x380] ;  /* 0x00007000ff0977ac */ /* 0x000e620008000800 */
[----:B------:R-:W-:Y:S02]  /*3850*/  USEL UR11, UR15, UR4, !UP0 ;  /* 0x000000040f0b7287 */ /* 0x000fe4000c000000 */
[----:B----4-:R-:W-:-:S05]  /*3860*/  UIMAD UR12, UR13, UR12, UR30 ;  /* 0x0000000c0d0c72a4 */ /* 0x010fca000f8e021e */
[----:B-----5:R-:W4:Y:S02]  /*3870*/  @UP0 LDCU UR16, c[0x0][0x64c] ;  /* 0x0000c980ff1007ac */ /* 0x020f240008000800 */
[----:B-1234-:R-:W-:Y:S05]  /*3880*/  @!P0 BRA `(.L_x_38) ;  /* 0x0000009400208947 */ /* 0x01efea0003800000 */
.L_x_93:
[----:B------:R-:W2:Y:S01]  /*3890*/  SYNCS.PHASECHK.TRANS64.TRYWAIT P0, [UR8+0x1b0], RZ ;  /* 0x0001b0ffff0075a7 */ /* 0x000ea20008001108 */
[----:B------:R-:W-:Y:S01]  /*38a0*/  UIMAD.WIDE.U32 UR16, UR12, UR16, URZ ;  /* 0x000000100c1072a5 */ /* 0x000fe2000f8e00ff */
[C---:B------:R-:W-:Y:S01]  /*38b0*/  IMAD.U32 R3, R0.reuse, 0x10000, RZ ;  /* 0x0001000000037824 */ /* 0x040fe200078e00ff */
[----:B------:R-:W3:Y:S01]  /*38c0*/  LDCU UR19, c[0x0][0x614] ;  /* 0x0000c280ff1377ac */ /* 0x000ee20008000800 */
[----:B-1----:R-:W-:Y:S01]  /*38d0*/  LOP3.LUT R2, R0, 0x7f, RZ, 0xc0, !PT ;  /* 0x0000007f00027812 */ /* 0x002fe200078ec0ff */
[----:B------:R-:W-:Y:S02]  /*38e0*/  ULOP3.LUT UR11, UR11, 0xff, URZ, 0xc0, !UPT ;  /* 0x000000ff0b0b7892 */ /* 0x000fe4000f8ec0ff */
[----:B------:R-:W-:Y:S01]  /*38f0*/  LOP3.LUT R3, R3, 0x600000, RZ, 0xc0, !PT ;  /* 0x0060000003037812 */ /* 0x000fe200078ec0ff */
[----:B------:R-:W-:Y:S01]  /*3900*/  UMOV UR13, UR17 ;  /* 0x00000011000d7c82 */ /* 0x000fe20008000000 */
[----:B------:R-:W-:Y:S02]  /*3910*/  USEL UR20, UR14, UR5, !UP0 ;  /* 0x000000050e147287 */ /* 0x000fe4000c000000 */
[----:B------:R-:W-:-:S02]  /*3920*/  UIADD3 UR12, UPT, UPT, UR12, -UR13, URZ ;  /* 0x8000000d0c0c7290 */ /* 0x000fc4000fffe0ff */
[----:B------:R-:W-:Y:S02]  /*3930*/  ULOP3.LUT UR20, UR20, 0xff, URZ, 0xc0, !UPT ;  /* 0x000000ff14147892 */ /* 0x000fe4000f8ec0ff */
[----:B------:R-:W-:Y:S02]  /*3940*/  USHF.R.U32.HI UR11, URZ, UR11, UR12 ;  /* 0x0000000bff0b7299 */ /* 0x000fe4000801160c */
[----:B------:R-:W-:Y:S02]  /*3950*/  UIADD3 UR18, UPT, UPT, UR10, -UR9, URZ ;  /* 0x800000090a127290 */ /* 0x000fe4000fffe0ff */
[----:B------:R-:W-:Y:S02]  /*3960*/  UIADD3 UR11, UPT, UPT, UR13, UR11, URZ ;  /* 0x0000000b0d0b7290 */ /* 0x000fe4000fffe0ff */
[----:B------:R-:W-:Y:S02]  /*3970*/  UIADD3 UR16, UPT, UPT, UR10, -0x1, URZ ;  /* 0xffffffff0a107890 */ /* 0x000fe4000fffe0ff */
[----:B------:R-:W-:-:S02]  /*3980*/  USHF.R.U32.HI UR20, URZ, UR20, UR11 ;  /* 0x00000014ff147299 */ /* 0x000fc4000801160b */
[----:B------:R-:W-:Y:S02]  /*3990*/  UIADD3 UR12, UPT, UPT, -UR10, URZ, URZ ;  /* 0x000000ff0a0c7290 */ /* 0x000fe4000fffe1ff */
[----:B---3--:R-:W-:Y:S02]  /*39a0*/  UIADD3 UR11, UPT, UPT, -UR20, UR19, URZ ;  /* 0x00000013140b7290 */ /* 0x008fe4000fffe1ff */
[----:B------:R-:W-:Y:S02]  /*39b0*/  UISETP.GT.AND UP0, UPT, UR10, URZ, UPT ;  /* 0x000000ff0a00728c */ /* 0x000fe4000bf04270 */
[----:B------:R-:W-:Y:S02]  /*39c0*/  ULEA UR18, UR11, UR18, 0x7 ;  /* 0x000000120b127291 */ /* 0x000fe4000f8e38ff */
[----:B------:R-:W-:Y:S02]  /*39d0*/  USHF.R.S32.HI UR11, URZ, 0x1f, UR16 ;  /* 0x0000001fff0b7899 */ /* 0x000fe40008011410 */
[----:B------:R-:W-:-:S02]  /*39e0*/  UIADD3 UR13, UPT, UPT, -UR18, URZ, URZ ;  /* 0x000000ff120d7290 */ /* 0x000fc4000fffe1ff */
[----:B------:R-:W-:Y:S02]  /*39f0*/  USHF.R.S32.HI UR12, URZ, 0x1f, UR12 ;  /* 0x0000001fff0c7899 */ /* 0x000fe4000801140c */
[----:B------:R-:W-:Y:S02]  /*3a00*/  UIADD3 UR17, UPT, UPT, UR18, -0x1, URZ ;  /* 0xffffffff12117890 */ /* 0x000fe4000fffe0ff */
[----:B------:R-:W-:Y:S02]  /*3a10*/  USHF.R.S32.HI UR13, URZ, 0x1f, UR13 ;  /* 0x0000001fff0d7899 */ /* 0x000fe4000801140d */
[----:B------:R-:W-:Y:S02]  /*3a20*/  ULEA.HI UR11, UR11, UR16, URZ, 0x7 ;  /* 0x000000100b0b7291 */ /* 0x000fe4000f8f38ff */
[----:B------:R-:W-:Y:S02]  /*3a30*/  ULEA.HI UR12, UR12, -UR10, URZ, 0x7 ;  /* 0x8000000a0c0c7291 */ /* 0x000fe4000f8f38ff */
[----:B------:R-:W-:-:S02]  /*3a40*/  USHF.R.S32.HI UR16, URZ, 0x1f, UR17 ;  /* 0x0000001fff107899 */ /* 0x000fc40008011411 */
[----:B------:R-:W-:Y:S02]  /*3a50*/  ULEA.HI UR13, UR13, -UR18, URZ, 0x7 ;  /* 0x800000120d0d7291 */ /* 0x000fe4000f8f38ff */
[----:B------:R-:W-:Y:S02]  /*3a60*/  USHF.R.S32.HI UR12, URZ, 0x7, UR12 ;  /* 0x00000007ff0c7899 */ /* 0x000fe4000801140c */
[----:B------:R-:W-:Y:S02]  /*3a70*/  UISETP.GT.AND UP1, UPT, UR18, URZ, UPT ;  /* 0x000000ff1200728c */ /* 0x000fe4000bf24270 */
[----:B------:R-:W-:Y:S02]  /*3a80*/  ULEA.HI UR16, UR16, UR17, URZ, 0x7 ;  /* 0x0000001110107291 */ /* 0x000fe4000f8f38ff */
[----:B------:R-:W-:Y:S01]  /*3a90*/  USHF.R.S32.HI UR13, URZ, 0x7, UR13 ;  /* 0x00000007ff0d7899 */ /* 0x000fe2000801140d */
[----:B------:R-:W-:Y:S01]  /*3aa0*/  UMOV UR24, 0x0 ;  /* 0x0000000000187882 */ /* 0x000fe20000000000 */
[----:B------:R-:W-:-:S02]  /*3ab0*/  UMOV UR25, 0x1 ;  /* 0x0000000100197882 */ /* 0x000fc40000000000 */
[----:B------:R-:W-:Y:S02]  /*3ac0*/  UIADD3 UR13, UPT, UPT, -UR13, URZ, URZ ;  /* 0x000000ff0d0d7290 */ /* 0x000fe4000fffe1ff */
[----:B------:R-:W-:Y:S02]  /*3ad0*/  @UP0 UIMAD.WIDE UR26, UR11, 0x2000000, UR24 ;  /* 0x020000000b1a08a5 */ /* 0x000fe4000f8e0218 */
[----:B------:R-:W-:Y:S02]  /*3ae0*/  ULEA.HI.SX32 UR11, UR16, 0x1, 0x19 ;  /* 0x00000001100b7891 */ /* 0x000fe4000f8fcaff */
[----:B------:R-:W-:Y:S02]  /*3af0*/  UIADD3 UR12, UPT, UPT, -UR12, URZ, URZ ;  /* 0x000000ff0c0c7290 */ /* 0x000fe4000fffe1ff */
[----:B------:R-:W-:-:S03]  /*3b00*/  ULOP3.LUT UR20, URZ, UR20, URZ, 0x33, !UPT ;  /* 0x00000014ff147292 */ /* 0x000fc6000f8e33ff */
[----:B------:R-:W-:Y:S01]  /*3b10*/  @!UP1 UMOV UR11, UR13 ;  /* 0x0000000d000b9c82 */ /* 0x000fe20008000000 */
[----:B------:R-:W-:Y:S01]  /*3b20*/  USHF.R.S32.HI UR13, URZ, 0x1f, UR31 ;  /* 0x0000001fff0d7899 */ /* 0x000fe2000801141f */
[----:B------:R-:W-:Y:S01]  /*3b30*/  @UP0 UMOV UR12, UR27 ;  /* 0x0000001b000c0c82 */ /* 0x000fe20008000000 */
[----:B------:R-:W-:Y:S02]  /*3b40*/  UIADD3 UR19, UPT, UPT, UR20, UR19, URZ ;  /* 0x0000001314137290 */ /* 0x000fe4000fffe0ff */
[----:B------:R-:W-:Y:S02]  /*3b50*/  UISETP.LT.AND UP0, UPT, UR11, UR12, UPT ;  /* 0x0000000c0b00728c */ /* 0x000fe4000bf01270 */
[----:B------:R-:W-:Y:S01]  /*3b60*/  ULEA.HI UR17, UR13, UR31, URZ, 0x2 ;  /* 0x0000001f0d117291 */ /* 0x000fe2000f8f10ff */
[----:B------:R-:W-:Y:S01]  /*3b70*/  R2UR UR13, R3 ;  /* 0x00000000030d72ca */ /* 0x000fe200000e0000 */
[----:B------:R-:W-:Y:S01]  /*3b80*/  USEL UR11, UR11, UR12, UP0 ;  /* 0x0000000c0b0b7287 */ /* 0x000fe20008000000 */
[----:B------:R-:W-:Y:S01]  /*3b90*/  IMAD.U32 R151, RZ, RZ, UR19 ;  /* 0x00000013ff977e24 */ /* 0x000fe2000f8e00ff */
[----:B------:R-:W-:-:S02]  /*3ba0*/  ULOP3.LUT UR17, UR17, 0xfffffffc, URZ, 0xc0, !UPT ;  /* 0xfffffffc11117892 */ /* 0x000fc4000f8ec0ff */
[----:B------:R-:W-:Y:S02]  /*3bb0*/  UIADD3 UR12, UPT, UPT, UR11, -0x1, URZ ;  /* 0xffffffff0b0c7890 */ /* 0x000fe4000fffe0ff */
[----:B------:R-:W-:Y:S01]  /*3bc0*/  UIADD3 UR31, UPT, UPT, UR31, 0x3, -UR17 ;  /* 0x000000031f1f7890 */ /* 0x000fe2000fffe811 */
[----:B------:R-:W-:Y:S01]  /*3bd0*/  LEA R151, R151, R2, 0x7 ;  /* 0x0000000297977211 */ /* 0x000fe200078e38ff */
[----:B------:R-:W-:Y:S01]  /*3be0*/  UISETP.LT.AND UP0, UPT, URZ, UR12, UPT ;  /* 0x0000000cff00728c */ /* 0x000fe2000bf01270 */
[----:B------:R-:W-:-:S03]  /*3bf0*/  IMAD.MOV.U32 R2, RZ, RZ, 0x1 ;  /* 0x00000001ff027424 */ /* 0x000fc600078e00ff */
[----:B------:R-:W-:-:S04]  /*3c00*/  USEL UR16, URZ, UR12, !UP0 ;  /* 0x0000000cff107287 */ /* 0x000fc8000c000000 */
[----:B------:R-:W-:-:S06]  /*3c10*/  UIMAD UR16, UR16, -0x80, UR10 ;  /* 0xffffff80101078a4 */ /* 0x000fcc000f8e020a */
[----:B------:R-:W-:Y:S01]  /*3c20*/  MOV R4, UR16 ;  /* 0x0000001000047c02 */ /* 0x000fe20008000f00 */
[----:B--2---:R-:W-:Y:S06]  /*3c30*/  @!P0 BRA `(.L_x_39) ;  /* 0x0000009000548947 */ /* 0x004fec0003800000 */
.L_x_95:
[----:B------:R-:W-:Y:S01]  /*3c40*/  IADD3 R37, PT, PT, R4, -UR9, R151 ;  /* 0x8000000904257c10 */ /* 0x000fe2000fffe097 */
[----:B------:R-:W-:Y:S01]  /*3c50*/  UIADD3 UR18, UPT, UPT, UR18, -0x80, URZ ;  /* 0xffffff8012127890 */ /* 0x000fe2000fffe0ff */
[----:B-1----:R-:W1:Y:S01]  /*3c60*/  LDTM.x32 R4, tmem[UR13] ;  /* 0x0000000d000479ee */ /* 0x002e6200082c0000 */
[----:B------:R-:W-:Y:S01]  /*3c70*/  LOP3.LUT R84, R3, 0x20, RZ, 0xfc, !PT ;  /* 0x0000002003547812 */ /* 0x000fe200078efcff */
[----:B------:R-:W2:Y:S01]  /*3c80*/  LDCU UR13, c[0x0][0x600] ;  /* 0x0000c000ff0d77ac */ /* 0x000ea20008000800 */
[----:B------:R-:W-:Y:S02]  /*3c90*/  VIADDMNMX R2, R37, R2, UR16, PT ;  /* 0x0000001025027e46 */ /* 0x000fe4000b800102 */
[----:B------:R-:W-:Y:S02]  /*3ca0*/  R2UR UR9, R84 ;  /* 0x00000000540972ca */ /* 0x000fe400000e0000 */
[C---:B------:R-:W-:Y:S01]  /*3cb0*/  LOP3.LUT R85, R3.reuse, 0x40, RZ, 0xfc, !PT ;  /* 0x0000004003557812 */ /* 0x040fe200078efcff */
[----:B------:R-:W-:Y:S01]  /*3cc0*/  IMAD.MOV R111, RZ, RZ, -R2 ;  /* 0x000000ffff6f7224 */ /* 0x000fe200078e0a02 */
[----:B------:R-:W-:Y:S01]  /*3cd0*/  LOP3.LUT R110, R3, 0x60, RZ, 0xfc, !PT ;  /* 0x00000060036e7812 */ /* 0x000fe200078efcff */
[----:B------:R-:W-:-:S03]  /*3ce0*/  IMAD.MOV.U32 R2, RZ, RZ, -0x1 ;  /* 0xffffffffff027424 */ /* 0x000fc600078e00ff */
[----:B------:R-:W-:-:S04]  /*3cf0*/  VIADDMNMX R37, R111, 0x20, RZ, !PT ;  /* 0x000000206f257846 */ /* 0x000fc800078001ff */
[----:B------:R-:W-:Y:S01]  /*3d00*/  SHF.R.U32.HI R36, RZ, R37, R2 ;  /* 0x00000025ff247219 */ /* 0x000fe20000011602 */
[----:B------:R-:W3:Y:S01]  /*3d10*/  LDTM.x32 R52, tmem[UR9] ;  /* 0x00000009003479ee */ /* 0x000ee200082c0000 */
[----:B------:R-:W-:Y:S02]  /*3d20*/  R2UR UR9, R85 ;  /* 0x00000000550972ca */ /* 0x000fe400000e0000 */
[----:B------:R-:W-:-:S05]  /*3d30*/  R2P PR, R36, 0x7e ;  /* 0x0000007e24007804 */ /* 0x000fca0000000000 */
[----:B-1----:R-:W-:Y:S02]  /*3d40*/  SEL R97, R5, 0xff800000, P1 ;  /* 0xff80000005617807 */ /* 0x002fe40000800000 */
[----:B------:R-:W-:Y:S02]  /*3d50*/  SEL R86, R6, 0xff800000, P2 ;  /* 0xff80000006567807 */ /* 0x000fe40001000000 */
[----:B------:R-:W-:Y:S02]  /*3d60*/  SEL R87, R7, 0xff800000, P3 ;  /* 0xff80000007577807 */ /* 0x000fe40001800000 */
[----:B------:R-:W-:Y:S02]  /*3d70*/  SEL R88, R8, 0xff800000, P4 ;  /* 0xff80000008587807 */ /* 0x000fe40002000000 */
[----:B------:R-:W-:Y:S02]  /*3d80*/  SEL R89, R9, 0xff800000, P5 ;  /* 0xff80000009597807 */ /* 0x000fe40002800000 */
[----:B------:R-:W-:-:S02]  /*3d90*/  SEL R100, R10, 0xff800000, P6 ;  /* 0xff8000000a647807 */ /* 0x000fc40003000000 */
[C---:B------:R-:W-:Y:S02]  /*3da0*/  R2P PR, R36.reuse.B1, 0x7f ;  /* 0x0000007f24007804 */ /* 0x040fe40000001000 */
[----:B------:R-:W-:-:S03]  /*3db0*/  LOP3.LUT R5, R36, 0x1, RZ, 0xc0, !PT ;  /* 0x0000000124057812 */ /* 0x000fc600078ec0ff */
[----:B------:R-:W-:Y:S02]  /*3dc0*/  SEL R90, R12, 0xff800000, P0 ;  /* 0xff8000000c5a7807 */ /* 0x000fe40000000000 */
[----:B------:R-:W-:Y:S02]  /*3dd0*/  SEL R91, R13, 0xff800000, P1 ;  /* 0xff8000000d5b7807 */ /* 0x000fe40000800000 */
[----:B------:R-:W-:Y:S02]  /*3de0*/  SEL R92, R14, 0xff800000, P2 ;  /* 0xff8000000e5c7807 */ /* 0x000fe40001000000 */
[----:B------:R-:W-:Y:S02]  /*3df0*/  SEL R93, R15, 0xff800000, P3 ;  /* 0xff8000000f5d7807 */ /* 0x000fe40001800000 */
[----:B------:R-:W-:Y:S02]  /*3e00*/  SEL R94, R16, 0xff800000, P4 ;  /* 0xff800000105e7807 */ /* 0x000fe40002000000 */
[----:B------:R-:W-:-:S02]  /*3e10*/  SEL R95, R17, 0xff800000, P5 ;  /* 0xff800000115f7807 */ /* 0x000fc40002800000 */
[----:B------:R-:W-:Y:S02]  /*3e20*/  SEL R106, R18, 0xff800000, P6 ;  /* 0xff800000126a7807 */ /* 0x000fe40003000000 */
[----:B------:R-:W-:-:S05]  /*3e30*/  R2P PR, R36.B2, 0x7f ;  /* 0x0000007f24007804 */ /* 0x000fca0000002000 */
        /* <DEDUP_REMOVED lines=9> */
[----:B------:R-:W-:Y:S02]  /*3ed0*/  ISETP.NE.U32.AND P0, PT, R5, 0x1, PT ;  /* 0x000000010500780c */ /* 0x000fe40003f05070 */
[----:B------:R-:W-:Y:S02]  /*3ee0*/  SEL R109, R29, 0xff800000, P1 ;  /* 0xff8000001d6d7807 */ /* 0x000fe40000800000 */
[----:B------:R-:W-:Y:S02]  /*3ef0*/  LOP3.LUT P1, RZ, R36, 0x80, RZ, 0xc0, !PT ;  /* 0x0000008024ff7812 */ /* 0x000fe4000782c0ff */
[----:B------:R-:W-:Y:S02]  /*3f00*/  SEL R96, R4, 0xff800000, !P0 ;  /* 0xff80000004607807 */ /* 0x000fe40004000000 */
[----:B------:R-:W-:-:S02]  /*3f10*/  LOP3.LUT P0, RZ, R36, 0x8000, RZ, 0xc0, !PT ;  /* 0x0000800024ff7812 */ /* 0x000fc4000780c0ff */
[----:B------:R-:W-:Y:S02]  /*3f20*/  VIADDMNMX R5, R111, 0x40, RZ, !PT ;  /* 0x000000406f057846 */ /* 0x000fe400078001ff */
[----:B------:R-:W-:Y:S02]  /*3f30*/  SEL R101, R11, 0xff800000, P1 ;  /* 0xff8000000b657807 */ /* 0x000fe40000800000 */
[C---:B------:R-:W-:Y:S02]  /*3f40*/  LOP3.LUT P1, RZ, R36.reuse, 0x800000, RZ, 0xc0, !PT ;  /* 0x0080000024ff7812 */ /* 0x040fe4000782c0ff */
[----:B------:R-:W-:Y:S02]  /*3f50*/  SEL R107, R19, 0xff800000, P0 ;  /* 0xff800000136b7807 */ /* 0x000fe40000000000 */
[----:B------:R-:W-:Y:S02]  /*3f60*/  ISETP.GT.AND P0, PT, R36, -0x1, PT ;  /* 0xffffffff2400780c */ /* 0x000fe40003f04270 */
[----:B------:R-:W-:-:S02]  /*3f70*/  SHF.R.U32.HI R4, RZ, R5, R2 ;  /* 0x00000005ff047219 */ /* 0x000fc40000011602 */
[----:B------:R-:W-:Y:S02]  /*3f80*/  SEL R113, R27, 0xff800000, P1 ;  /* 0xff8000001b717807 */ /* 0x000fe40000800000 */
[----:B------:R-:W-:Y:S02]  /*3f90*/  SEL R114, R30, 0xff800000, P2 ;  /* 0xff8000001e727807 */ /* 0x000fe40001000000 */
[----:B------:R-:W-:Y:S02]  /*3fa0*/  SEL R115, R31, 0xff800000, P3 ;  /* 0xff8000001f737807 */ /* 0x000fe40001800000 */
[----:B------:R-:W-:Y:S02]  /*3fb0*/  SEL R116, R32, 0xff800000, P4 ;  /* 0xff80000020747807 */ /* 0x000fe40002000000 */
[----:B------:R-:W-:Y:S02]  /*3fc0*/  SEL R117, R33, 0xff800000, P5 ;  /* 0xff80000021757807 */ /* 0x000fe40002800000 */
[----:B------:R-:W-:-:S02]  /*3fd0*/  SEL R118, R34, 0xff800000, P6 ;  /* 0xff80000022767807 */ /* 0x000fc40003000000 */
[----:B------:R-:W-:Y:S02]  /*3fe0*/  R2P PR, R4, 0x7e ;  /* 0x0000007e04007804 */ /* 0x000fe40000000000 */
[----:B------:R-:W-:Y:S02]  /*3ff0*/  SEL R119, R35, 0xff800000, !P0 ;  /* 0xff80000023777807 */ /* 0x000fe40004000000 */
[----:B------:R-:W1:Y:S01]  /*4000*/  LDTM.x32 R20, tmem[UR9] ;  /* 0x00000009001479ee */ /* 0x000e6200082c0000 */
[----:B---3--:R-:W-:Y:S02]  /*4010*/  SEL R53, R53, 0xff800000, P1 ;  /* 0xff80000035357807 */ /* 0x008fe40000800000 */
[----:B------:R-:W-:Y:S02]  /*4020*/  SEL R54, R54, 0xff800000, P2 ;  /* 0xff80000036367807 */ /* 0x000fe40001000000 */
[----:B------:R-:W-:Y:S02]  /*4030*/  SEL R55, R55, 0xff800000, P3 ;  /* 0xff80000037377807 */ /* 0x000fe40001800000 */
[----:B------:R-:W-:-:S02]  /*4040*/  SEL R56, R56, 0xff800000, P4 ;  /* 0xff80000038387807 */ /* 0x000fc40002000000 */
[----:B------:R-:W-:Y:S02]  /*4050*/  SEL R57, R57, 0xff800000, P5 ;  /* 0xff80000039397807 */ /* 0x000fe40002800000 */
[----:B------:R-:W-:Y:S02]  /*4060*/  SEL R58, R58, 0xff800000, P6 ;  /* 0xff8000003a3a7807 */ /* 0x000fe40003000000 */
[C---:B------:R-:W-:Y:S02]  /*4070*/  R2P PR, R4.reuse.B1, 0x7f ;  /* 0x0000007f04007804 */ /* 0x040fe40000001000 */
[----:B------:R-:W-:Y:S02]  /*4080*/  LOP3.LUT R5, R4, 0x1, RZ, 0xc0, !PT ;  /* 0x0000000104057812 */ /* 0x000fe400078ec0ff */
[----:B------:R-:W-:Y:S02]  /*4090*/  R2UR UR9, R110 ;  /* 0x000000006e0972ca */ /* 0x000fe400000e0000 */
[----:B------:R-:W-:-:S02]  /*40a0*/  SEL R60, R60, 0xff800000, P0 ;  /* 0xff8000003c3c7807 */ /* 0x000fc40000000000 */
[----:B------:R-:W-:Y:S02]  /*40b0*/  SEL R61, R61, 0xff800000, P1 ;  /* 0xff8000003d3d7807 */ /* 0x000fe40000800000 */
[----:B------:R-:W-:Y:S02]  /*40c0*/  SEL R62, R62, 0xff800000, P2 ;  /* 0xff8000003e3e7807 */ /* 0x000fe40001000000 */
[----:B------:R-:W-:Y:S02]  /*40d0*/  SEL R63, R63, 0xff800000, P3 ;  /* 0xff8000003f3f7807 */ /* 0x000fe40001800000 */
[----:B------:R-:W-:Y:S02]  /*40e0*/  SEL R64, R64, 0xff800000, P4 ;  /* 0xff80000040407807 */ /* 0x000fe40002000000 */
[----:B------:R-:W-:Y:S02]  /*40f0*/  SEL R65, R65, 0xff800000, P5 ;  /* 0xff80000041417807 */ /* 0x000fe40002800000 */
[----:B------:R-:W-:-:S02]  /*4100*/  SEL R66, R66, 0xff800000, P6 ;  /* 0xff80000042427807 */ /* 0x000fc40003000000 */
        /* <DEDUP_REMOVED lines=27> */
[C---:B------:R-:W-:Y:S02]  /*42c0*/  R2P PR, R136.reuse, 0x7e ;  /* 0x0000007e88007804 */ /* 0x040fe40000000000 */
[----:B------:R-:W-:Y:S02]  /*42d0*/  SEL R83, R83, 0xff800000, !P0 ;  /* 0xff80000053537807 */ /* 0x000fe40004000000 */
[----:B------:R-:W-:Y:S02]  /*42e0*/  LOP3.LUT R4, R136, 0x1, RZ, 0xc0, !PT ;  /* 0x0000000188047812 */ /* 0x000fe400078ec0ff */
[----:B-1----:R-:W-:Y:S02]  /*42f0*/  SEL R127, R21, 0xff800000, P1 ;  /* 0xff800000157f7807 */ /* 0x002fe40000800000 */
[----:B------:R-:W-:Y:S02]  /*4300*/  SEL R120, R22, 0xff800000, P2 ;  /* 0xff80000016787807 */ /* 0x000fe40001000000 */
[----:B------:R-:W-:-:S02]  /*4310*/  SEL R121, R23, 0xff800000, P3 ;  /* 0xff80000017797807 */ /* 0x000fc40001800000 */
[----:B------:R-:W-:Y:S02]  /*4320*/  SEL R122, R24, 0xff800000, P4 ;  /* 0xff800000187a7807 */ /* 0x000fe40002000000 */
[----:B------:R-:W-:Y:S02]  /*4330*/  SEL R123, R25, 0xff800000, P5 ;  /* 0xff800000197b7807 */ /* 0x000fe40002800000 */
[----:B------:R-:W-:Y:S02]  /*4340*/  SEL R130, R26, 0xff800000, P6 ;  /* 0xff8000001a827807 */ /* 0x000fe40003000000 */
[----:B------:R-:W-:Y:S02]  /*4350*/  R2P PR, R136.B1, 0x7f ;  /* 0x0000007f88007804 */ /* 0x000fe40000001000 */
[----:B------:R-:W-:-:S03]  /*4360*/  VIADDMNMX R111, R111, 0x80, RZ, !PT ;  /* 0x000000806f6f7846 */ /* 0x000fc600078001ff */
[----:B------:R-:W-:Y:S02]  /*4370*/  SEL R124, R28, 0xff800000, P0 ;  /* 0xff8000001c7c7807 */ /* 0x000fe40000000000 */
[----:B------:R-:W-:Y:S02]  /*4380*/  SEL R125, R29, 0xff800000, P1 ;  /* 0xff8000001d7d7807 */ /* 0x000fe40000800000 */
[----:B------:R-:W-:Y:S02]  /*4390*/  SEL R128, R30, 0xff800000, P2 ;  /* 0xff8000001e807807 */ /* 0x000fe40001000000 */
[----:B------:R-:W-:Y:S02]  /*43a0*/  SEL R129, R31, 0xff800000, P3 ;  /* 0xff8000001f817807 */ /* 0x000fe40001800000 */
[----:B------:R-:W-:Y:S02]  /*43b0*/  SEL R132, R32, 0xff800000, P4 ;  /* 0xff80000020847807 */ /* 0x000fe40002000000 */
[----:B------:R-:W-:-:S02]  /*43c0*/  SEL R133, R33, 0xff800000, P5 ;  /* 0xff80000021857807 */ /* 0x000fc40002800000 */
[----:B------:R-:W-:Y:S02]  /*43d0*/  SEL R134, R34, 0xff800000, P6 ;  /* 0xff80000022867807 */ /* 0x000fe40003000000 */
[----:B------:R-:W-:Y:S02]  /*43e0*/  R2P PR, R136.B2, 0x7f ;  /* 0x0000007f88007804 */ /* 0x000fe40000002000 */
[----:B------:R-:W-:-:S03]  /*43f0*/  SHF.R.U32.HI R2, RZ, R111, R2 ;  /* 0x0000006fff027219 */ /* 0x000fc60000011602 */
[----:B------:R-:W-:Y:S02]  /*4400*/  SEL R36, R36, 0xff800000, P0 ;  /* 0xff80000024247807 */ /* 0x000fe40000000000 */
[----:B------:R-:W-:Y:S02]  /*4410*/  ISETP.NE.U32.AND P0, PT, R4, 0x1, PT ;  /* 0x000000010400780c */ /* 0x000fe40003f05070 */
[----:B------:R-:W-:Y:S02]  /*4420*/  SEL R37, R37, 0xff800000, P1 ;  /* 0xff80000025257807 */ /* 0x000fe40000800000 */
[----:B------:R-:W-:Y:S02]  /*4430*/  SEL R126, R20, 0xff800000, !P0 ;  /* 0xff800000147e7807 */ /* 0x000fe40004000000 */
[----:B------:R-:W-:Y:S02]  /*4440*/  LOP3.LUT P0, RZ, R136, 0x80, RZ, 0xc0, !PT ;  /* 0x0000008088ff7812 */ /* 0x000fe4000780c0ff */
[----:B------:R-:W-:-:S02]  /*4450*/  SEL R38, R38, 0xff800000, P2 ;  /* 0xff80000026267807 */ /* 0x000fc40001000000 */
[----:B------:R-:W-:Y:S02]  /*4460*/  SEL R131, R27, 0xff800000, P0 ;  /* 0xff8000001b837807 */ /* 0x000fe40000000000 */
[C---:B------:R-:W-:Y:S02]  /*4470*/  LOP3.LUT P0, RZ, R136.reuse, 0x8000, RZ, 0xc0, !PT ;  /* 0x0000800088ff7812 */ /* 0x040fe4000780c0ff */
[----:B------:R-:W-:Y:S02]  /*4480*/  SEL R39, R39, 0xff800000, P3 ;  /* 0xff80000027277807 */ /* 0x000fe40001800000 */
[----:B------:R-:W-:Y:S02]  /*4490*/  SEL R135, R35, 0xff800000, P0 ;  /* 0xff80000023877807 */ /* 0x000fe40000000000 */
[----:B------:R-:W1:Y:S01]  /*44a0*/  LDTM.x32 R4, tmem[UR9] ;  /* 0x00000009000479ee */ /* 0x000e6200082c0000 */
[----:B------:R-:W-:Y:S02]  /*44b0*/  LOP3.LUT P0, RZ, R136, 0x800000, RZ, 0xc0, !PT ;  /* 0x0080000088ff7812 */ /* 0x000fe4000780c0ff */
[----:B------:R-:W-:-:S02]  /*44c0*/  SEL R40, R40, 0xff800000, P4 ;  /* 0xff80000028287807 */ /* 0x000fc40002000000 */
[----:B------:R-:W-:Y:S02]  /*44d0*/  SEL R43, R43, 0xff800000, P0 ;  /* 0xff8000002b2b7807 */ /* 0x000fe40000000000 */
[----:B------:R-:W-:Y:S02]  /*44e0*/  SEL R41, R41, 0xff800000, P5 ;  /* 0xff80000029297807 */ /* 0x000fe40002800000 */
[----:B------:R-:W-:Y:S02]  /*44f0*/  SEL R42, R42, 0xff800000, P6 ;  /* 0xff8000002a2a7807 */ /* 0x000fe40003000000 */
[----:B------:R-:W-:Y:S02]  /*4500*/  R2P PR, R136.B3, 0x7f ;  /* 0x0000007f88007804 */ /* 0x000fe40000003000 */
[----:B------:R-:W-:Y:S02]  /*4510*/  LOP3.LUT R111, R2, 0x1, RZ, 0xc0, !PT ;  /* 0x00000001026f7812 */ /* 0x000fe400078ec0ff */
[----:B------:R-:W-:-:S02]  /*4520*/  R2UR UR9, R85 ;  /* 0x00000000550972ca */ /* 0x000fc400000e0000 */
[----:B------:R-:W-:Y:S02]  /*4530*/  SEL R44, R44, 0xff800000, P0 ;  /* 0xff8000002c2c7807 */ /* 0x000fe40000000000 */
[----:B------:R-:W-:Y:S02]  /*4540*/  ISETP.GT.AND P0, PT, R136, -0x1, PT ;  /* 0xffffffff8800780c */ /* 0x000fe40003f04270 */
[----:B------:R-:W-:Y:S02]  /*4550*/  SEL R45, R45, 0xff800000, P1 ;  /* 0xff8000002d2d7807 */ /* 0x000fe40000800000 */
[----:B------:R-:W-:Y:S02]  /*4560*/  SEL R46, R46, 0xff800000, P2 ;  /* 0xff8000002e2e7807 */ /* 0x000fe40001000000 */
[----:B------:R-:W-:Y:S02]  /*4570*/  SEL R47, R47, 0xff800000, P3 ;  /* 0xff8000002f2f7807 */ /* 0x000fe40001800000 */
[----:B------:R-:W-:-:S02]  /*4580*/  SEL R48, R48, 0xff800000, P4 ;  /* 0xff80000030307807 */ /* 0x000fc40002000000 */
[----:B------:R-:W-:Y:S02]  /*4590*/  SEL R49, R49, 0xff800000, P5 ;  /* 0xff80000031317807 */ /* 0x000fe40002800000 */
[----:B------:R-:W-:Y:S02]  /*45a0*/  SEL R50, R50, 0xff800000, P6 ;  /* 0xff80000032327807 */ /* 0x000fe40003000000 */
[----:B------:R-:W-:Y:S02]  /*45b0*/  R2P PR, R2, 0x7e ;  /* 0x0000007e02007804 */ /* 0x000fe40000000000 */
[----:B------:R-:W-:-:S03]  /*45c0*/  SEL R51, R51, 0xff800000, !P0 ;  /* 0xff80000033337807 */ /* 0x000fc60004000000 */
[----:B-1----:R-:W-:Y:S02]  /*45d0*/  SEL R5, R5, 0xff800000, P1 ;  /* 0xff80000005057807 */ /* 0x002fe40000800000 */
        /* <DEDUP_REMOVED lines=24> */
[----:B------:R-:W-:Y:S02]  /*4760*/  LOP3.LUT P0, RZ, R2, 0x800000, RZ, 0xc0, !PT ;  /* 0x0080000002ff7812 */ /* 0x000fe4000780c0ff */
[----:B------:R-:W-:-:S02]  /*4770*/  SEL R148, R24, 0xff800000, P4 ;  /* 0xff80000018947807 */ /* 0x000fc40002000000 */
[----:B------:R-:W-:Y:S02]  /*4780*/  SEL R147, R27, 0xff800000, P0 ;  /* 0xff8000001b937807 */ /* 0x000fe40000000000 */
[----:B------:R-:W-:Y:S02]  /*4790*/  SEL R149, R25, 0xff800000, P5 ;  /* 0xff80000019957807 */ /* 0x000fe40002800000 */
[----:B------:R-:W-:Y:S02]  /*47a0*/  SEL R146, R26, 0xff800000, P6 ;  /* 0xff8000001a927807 */ /* 0x000fe40003000000 */
[----:B------:R-:W-:Y:S02]  /*47b0*/  R2P PR, R2.B3, 0x7f ;  /* 0x0000007f02007804 */ /* 0x000fe40000003000 */
[----:B------:R-:W-:Y:S02]  /*47c0*/  FMNMX R20, R96, R97, !PT ;  /* 0x0000006160147209 */ /* 0x000fe40007800000 */
[----:B------:R-:W-:-:S02]  /*47d0*/  FMNMX R22, R88, R89, !PT ;  /* 0x0000005958167209 */ /* 0x000fc40007800000 */
[----:B------:R-:W-:Y:S02]  /*47e0*/  SEL R142, R28, 0xff800000, P0 ;  /* 0xff8000001c8e7807 */ /* 0x000fe40000000000 */
[----:B------:R-:W-:Y:S02]  /*47f0*/  ISETP.GT.AND P0, PT, R2, -0x1, PT ;  /* 0xffffffff0200780c */ /* 0x000fe40003f04270 */
[----:B------:R-:W-:Y:S02]  /*4800*/  FMNMX R2, R86, R87, !PT ;  /* 0x0000005756027209 */ /* 0x000fe40007800000 */
[----:B------:R-:W-:Y:S02]  /*4810*/  FMNMX3 R20, R20, R90, R91, !PT ;  /* 0x0000005a14147276 */ /* 0x000fe4000780005b */
[----:B------:R-:W-:Y:S02]  /*4820*/  FMNMX3 R2, R2, R92, R93, !PT ;  /* 0x0000005c02027276 */ /* 0x000fe4000780005d */
[----:B------:R-:W-:-:S02]  /*4830*/  FMNMX R21, R100, R101, !PT ;  /* 0x0000006564157209 */ /* 0x000fc40007800000 */
[----:B------:R-:W-:Y:S02]  /*4840*/  FMNMX3 R20, R20, R98, R99, !PT ;  /* 0x0000006214147276 */ /* 0x000fe40007800063 */
[----:B------:R-:W-:Y:S02]  /*4850*/  FMNMX3 R2, R2, R102, R103, !PT ;  /* 0x0000006602027276 */ /* 0x000fe40007800067 */
[----:B------:R-:W-:Y:S02]  /*4860*/  FMNMX3 R22, R22, R94, R95, !PT ;  /* 0x0000005e16167276 */ /* 0x000fe4000780005f */
[----:B------:R-:W-:Y:S02]  /*4870*/  FMNMX3 R21, R21, R106, R107, !PT ;  /* 0x0000006a15157276 */ /* 0x000fe4000780006b */
[----:B------:R-:W-:Y:S02]  /*4880*/  FMNMX3 R20, R20, R108, R109, !PT ;  /* 0x0000006c14147276 */ /* 0x000fe4000780006d */
[----:B------:R-:W-:-:S02]  /*4890*/  FMNMX3 R2, R2, R114, R115, !PT ;  /* 0x0000007202027276 */ /* 0x000fc40007800073 */
        /* <DEDUP_REMOVED lines=42> */
[----:B------:R-:W-:Y:S02]  /*4b40*/  SEL R143, R29, 0xff800000, P1 ;  /* 0xff8000001d8f7807 */ /* 0x000fe40000800000 */
[----:B------:R-:W-:Y:S02]  /*4b50*/  SEL R140, R30, 0xff800000, P2 ;  /* 0xff8000001e8c7807 */ /* 0x000fe40001000000 */
[----:B------:R-:W-:Y:S02]  /*4b60*/  SEL R141, R31, 0xff800000, P3 ;  /* 0xff8000001f8d7807 */ /* 0x000fe40001800000 */
[----:B------:R-:W-:Y:S02]  /*4b70*/  FMNMX3 R20, R20, R138, R139, !PT ;  /* 0x0000008a14147276 */ /* 0x000fe4000780008b */
[----:B------:R-:W-:Y:S02]  /*4b80*/  FMNMX3 R2, R2, R144, R145, !PT ;  /* 0x0000009002027276 */ /* 0x000fe40007800091 */
[----:B------:R-:W-:-:S02]  /*4b90*/  FMNMX3 R22, R22, R16, R17, !PT ;  /* 0x0000001016167276 */ /* 0x000fc40007800011 */
[----:B------:R-:W-:Y:S02]  /*4ba0*/  FMNMX3 R21, R21, R18, R19, !PT ;  /* 0x0000001215157276 */ /* 0x000fe40007800013 */
[----:B------:R-:W-:Y:S02]  /*4bb0*/  FMNMX3 R20, R20, R142, R143, !PT ;  /* 0x0000008e14147276 */ /* 0x000fe4000780008f */
[----:B------:R-:W-:Y:S01]  /*4bc0*/  FMNMX3 R23, R2, R140, R141, !PT ;  /* 0x0000008c02177276 */ /* 0x000fe2000780008d */
[----:B--2---:R-:W-:Y:S01]  /*4bd0*/  IMAD.U32 R2, RZ, RZ, UR13 ;  /* 0x0000000dff027e24 */ /* 0x004fe2000f8e00ff */
[----:B------:R-:W-:Y:S02]  /*4be0*/  SEL R35, R35, 0xff800000, !P0 ;  /* 0xff80000023237807 */ /* 0x000fe40004000000 */
[----:B------:R-:W-:Y:S02]  /*4bf0*/  SEL R136, R32, 0xff800000, P4 ;  /* 0xff80000020887807 */ /* 0x000fe40002000000 */
[----:B------:R-:W-:-:S02]  /*4c00*/  SEL R137, R33, 0xff800000, P5 ;  /* 0xff80000021897807 */ /* 0x000fc40002800000 */
[----:B------:R-:W-:Y:S02]  /*4c10*/  SEL R34, R34, 0xff800000, P6 ;  /* 0xff80000022227807 */ /* 0x000fe40003000000 */
[----:B------:R-:W-:Y:S02]  /*4c20*/  FMNMX3 R22, R22, R148, R149, !PT ;  /* 0x0000009416167276 */ /* 0x000fe40007800095 */
[----:B------:R-:W-:Y:S02]  /*4c30*/  FMNMX3 R21, R21, R146, R147, !PT ;  /* 0x0000009215157276 */ /* 0x000fe40007800093 */
[----:B------:R-:W-:Y:S02]  /*4c40*/  FMNMX R20, R20, R23, !PT ;  /* 0x0000001714147209 */ /* 0x000fe40007800000 */
[----:B------:R-:W-:Y:S02]  /*4c50*/  FMNMX3 R23, R22, R136, R137, !PT ;  /* 0x0000008816177276 */ /* 0x000fe40007800089 */
[----:B------:R-:W-:-:S02]  /*4c60*/  FMNMX3 R21, R21, R34, R35, !PT ;  /* 0x0000002215157276 */ /* 0x000fc40007800023 */
[----:B------:R-:W-:Y:S02]  /*4c70*/  LOP3.LUT R111, R3, 0x48, RZ, 0xfc, !PT ;  /* 0x00000048036f7812 */ /* 0x000fe400078efcff */
[----:B------:R-:W-:-:S04]  /*4c80*/  FMNMX3 R150, R20, R23, R21, !PT ;  /* 0x0000001714967276 */ /* 0x000fc80007800015 */
[----:B------:R-:W-:-:S04]  /*4c90*/  FSETP.NEU.AND P0, PT, R150, -INF , PT ;  /* 0xff8000009600780b */ /* 0x000fc80003f0d000 */
[----:B------:R-:W-:Y:S02]  /*4ca0*/  FSEL R21, R150, RZ, P0 ;  /* 0x000000ff96157208 */ /* 0x000fe40000000000 */
[----:B------:R-:W-:-:S03]  /*4cb0*/  ELECT P0, URZ, PT ;  /* 0x0000000000ff782f */ /* 0x000fc60003800000 */
[----:B------:R-:W-:-:S04]  /*4cc0*/  FFMA R2, -R21, R2, 8 ;  /* 0x4100000015027423 */ /* 0x000fc80000000102 */
[--C-:B------:R-:W-:Y:S02]  /*4cd0*/  FFMA2 R20, R96.F32x2.HI_LO, UR13.F32, R2.reuse.F32 ;  /* 0x0000000d60147c49 */ /* 0x100fe40009200002 */
[--C-:B------:R-:W-:Y:S02]  /*4ce0*/  FFMA2 R22, R86.F32x2.HI_LO, UR13.F32, R2.reuse.F32 ;  /* 0x0000000d56167c49 */ /* 0x100fe40009200002 */
[--C-:B------:R-:W-:Y:S02]  /*4cf0*/  FFMA2 R24, R88.F32x2.HI_LO, UR13.F32, R2.reuse.F32 ;  /* 0x0000000d58187c49 */ /* 0x100fe40009200002 */
[--C-:B------:R-:W-:Y:S01]  /*4d00*/  FFMA2 R28, R90.F32x2.HI_LO, UR13.F32, R2.reuse.F32 ;  /* 0x0000000d5a1c7c49 */ /* 0x100fe20009200002 */
[----:B------:R-:W-:Y:S01]  /*4d10*/  MUFU.EX2 R20, R20 ;  /* 0x0000001400147308 */ /* 0x000fe20000000800 */
[--C-:B------:R-:W-:Y:S02]  /*4d20*/  FFMA2 R88, R98.F32x2.HI_LO, UR13.F32, R2.reuse.F32 ;  /* 0x0000000d62587c49 */ /* 0x100fe40009200002 */
[----:B------:R-:W-:-:S02]  /*4d30*/  FFMA2 R90, R102.F32x2.HI_LO, UR13.F32, R2.F32 ;  /* 0x0000000d665a7c49 */ /* 0x000fc40009200002 */
[--C-:B------:R-:W-:Y:S02]  /*4d40*/  FFMA2 R26, R100.F32x2.HI_LO, UR13.F32, R2.reuse.F32 ;  /* 0x0000000d641a7c49 */ /* 0x100fe40009200002 */
[--C-:B------:R-:W-:Y:S01]  /*4d50*/  FFMA2 R30, R92.F32x2.HI_LO, UR13.F32, R2.reuse.F32 ;  /* 0x0000000d5c1e7c49 */ /* 0x100fe20009200002 */
[----:B------:R-:W-:Y:S01]  /*4d60*/  MUFU.EX2 R21, R21 ;  /* 0x0000001500157308 */ /* 0x000fe20000000800 */
[--C-:B------:R-:W-:Y:S02]  /*4d70*/  FFMA2 R32, R94.F32x2.HI_LO, UR13.F32, R2.reuse.F32 ;  /* 0x0000000d5e207c49 */ /* 0x100fe40009200002 */
[--C-:B------:R-:W-:Y:S02]  /*4d80*/  FFMA2 R86, R106.F32x2.HI_LO, UR13.F32, R2.reuse.F32 ;  /* 0x0000000d6a567c49 */ /* 0x100fe40009200002 */
[--C-:B------:R-:W-:Y:S02]  /*4d90*/  FFMA2 R92, R104.F32x2.HI_LO, UR13.F32, R2.reuse.F32 ;  /* 0x0000000d685c7c49 */ /* 0x100fe40009200002 */
[--C-:B------:R-:W-:Y:S01]  /*4da0*/  FFMA2 R94, R112.F32x2.HI_LO, UR13.F32, R2.reuse.F32 ;  /* 0x0000000d705e7c49 */ /* 0x100fe20009200002 */
[----:B------:R-:W-:Y:S01]  /*4db0*/  MUFU.EX2 R22, R22 ;  /* 0x0000001600167308 */ /* 0x000fe20000000800 */
[----:B------:R-:W-:-:S02]  /*4dc0*/  FFMA2 R96, R108.F32x2.HI_LO, UR13.F32, R2.F32 ;  /* 0x0000000d6c607c49 */ /* 0x000fc40009200002 */
[--C-:B------:R-:W-:Y:S02]  /*4dd0*/  FFMA2 R98, R114.F32x2.HI_LO, UR13.F32, R2.reuse.F32 ;  /* 0x0000000d72627c49 */ /* 0x100fe40009200002 */
[--C-:B------:R-:W-:Y:S02]  /*4de0*/  FFMA2 R100, R116.F32x2.HI_LO, UR13.F32, R2.reuse.F32 ;  /* 0x0000000d74647c49 */ /* 0x100fe40009200002 */
[--C-:B------:R-:W-:Y:S01]  /*4df0*/  FFMA2 R102, R118.F32x2.HI_LO, UR13.F32, R2.reuse.F32 ;  /* 0x0000000d76667c49 */ /* 0x100fe20009200002 */
[----:B------:R-:W1:Y:S01]  /*4e00*/  MUFU.EX2 R23, R23 ;  /* 0x0000001700177308 */ /* 0x000e620000000800 */
[--C-:B------:R-:W-:Y:S02]  /*4e10*/  FFMA2 R52, R52.F32x2.HI_LO, UR13.F32, R2.reuse.F32 ;  /* 0x0000000d34347c49 */ /* 0x100fe40009200002 */
[--C-:B------:R-:W-:Y:S02]  /*4e20*/  FFMA2 R54, R54.F32x2.HI_LO, UR13.F32, R2.reuse.F32 ;  /* 0x0000000d36367c49 */ /* 0x100fe40009200002 */
[----:B------:R-:W-:-:S02]  /*4e30*/  FFMA2 R56, R56.F32x2.HI_LO, UR13.F32, R2.F32 ;  /* 0x0000000d38387c49 */ /* 0x000fc40009200002 */
[--C-:B------:R-:W-:Y:S01]  /*4e40*/  FFMA2 R58, R58.F32x2.HI_LO, UR13.F32, R2.reuse.F32 ;  /* 0x0000000d3a3a7c49 */ /* 0x100fe20009200002 */
[----:B------:R-:W-:Y:S01]  /*4e50*/  MUFU.EX2 R88, R88 ;  /* 0x0000005800587308 */ /* 0x000fe20000000800 */
[--C-:B------:R-:W-:Y:S02]  /*4e60*/  FFMA2 R60, R60.F32x2.HI_LO, UR13.F32, R2.reuse.F32 ;  /* 0x0000000d3c3c7c49 */ /* 0x100fe40009200002 */
[--C-:B------:R-:W-:Y:S02]  /*4e70*/  FFMA2 R62, R62.F32x2.HI_LO, UR13.F32, R2.reuse.F32 ;  /* 0x0000000d3e3e7c49 */ /* 0x100fe40009200002 */
[--C-:B------:R-:W-:Y:S02]  /*4e80*/  FFMA2 R64, R64.F32x2.HI_LO, UR13.F32, R2.reuse.F32 ;  /* 0x0000000d40407c49 */ /* 0x100fe40009200002 */
[--C-:B------:R-:W-:Y:S01]  /*4e90*/  FFMA2 R66, R66.F32x2.HI_LO, UR13.F32, R2.reuse.F32 ;  /* 0x0000000d42427c49 */ /* 0x100fe20009200002 */
[----:B------:R-:W2:Y:S01]  /*4ea0*/  MUFU.EX2 R89, R89 ;  /* 0x0000005900597308 */ /* 0x000ea20000000800 */
[----:B------:R-:W-:-:S02]  /*4eb0*/  FFMA2 R108, R122.F32x2.HI_LO, UR13.F32, R2.F32 ;  /* 0x0000000d7a6c7c49 */ /* 0x000fc40009200002 */
[--C-:B------:R-:W-:Y:S01]  /*4ec0*/  FFMA2 R122, R4.F32x2.HI_LO, UR13.F32, R2.reuse.F32 ;  /* 0x0000000d047a7c49 */ /* 0x100fe20009200002 */
[----:B-1----:R-:W-:Y:S01]  /*4ed0*/  F2FP.SATFINITE.E4M3.F32.PACK_AB_MERGE_C R5, R23, R22, RZ ;  /* 0x000000161705723e */ /* 0x002fe200048070ff */
[--C-:B------:R-:W-:Y:S01]  /*4ee0*/  FFMA2 R68, R68.F32x2.HI_LO, UR13.F32, R2.reuse.F32 ;  /* 0x0000000d44447c49 */ /* 0x100fe20009200002 */
[----:B------:R-:W-:Y:S01]  /*4ef0*/  F2FP.SATFINITE.E4M3.F32.PACK_AB_MERGE_C R4, R21, R20, RZ ;  /* 0x000000141504723e */ /* 0x000fe200048070ff */
[--C-:B------:R-:W-:Y:S01]  /*4f00*/  FFMA2 R70, R70.F32x2.HI_LO, UR13.F32, R2.reuse.F32 ;  /* 0x0000000d46467c49 */ /* 0x100fe20009200002 */
[----:B------:R-:W-:Y:S01]  /*4f10*/  MUFU.EX2 R90, R90 ;  /* 0x0000005a005a7308 */ /* 0x000fe20000000800 */
[--C-:B------:R-:W-:Y:S01]  /*4f20*/  FFMA2 R76, R76.F32x2.HI_LO, UR13.F32, R2.reuse.F32 ;  /* 0x0000000d4c4c7c49 */ /* 0x100fe20009200002 */
[----:B------:R-:W-:Y:S01]  /*4f30*/  PRMT R4, R4, 0x5410, R5 ;  /* 0x0000541004047816 */ /* 0x000fe20000000005 */
[--C-:B------:R-:W-:Y:S02]  /*4f40*/  FFMA2 R78, R78.F32x2.HI_LO, UR13.F32, R2.reuse.F32 ;  /* 0x0000000d4e4e7c49 */ /* 0x100fe40009200002 */
[----:B------:R-:W-:-:S02]  /*4f50*/  FFMA2 R80, R80.F32x2.HI_LO, UR13.F32, R2.F32 ;  /* 0x0000000d50507c49 */ /* 0x000fc40009200002 */
[--C-:B------:R-:W-:Y:S01]  /*4f60*/  FFMA2 R82, R82.F32x2.HI_LO, UR13.F32, R2.reuse.F32 ;  /* 0x0000000d52527c49 */ /* 0x100fe20009200002 */
[----:B------:R-:W1:Y:S01]  /*4f70*/  MUFU.EX2 R91, R91 ;  /* 0x0000005b005b7308 */ /* 0x000e620000000800 */
[--C-:B------:R-:W-:Y:S02]  /*4f80*/  FFMA2 R104, R126.F32x2.HI_LO, UR13.F32, R2.reuse.F32 ;  /* 0x0000000d7e687c49 */ /* 0x100fe40009200002 */
[--C-:B------:R-:W-:Y:S02]  /*4f90*/  FFMA2 R72, R72.F32x2.HI_LO, UR13.F32, R2.reuse.F32 ;  /* 0x0000000d48487c49 */ /* 0x100fe40009200002 */
[--C-:B------:R-:W-:Y:S02]  /*4fa0*/  FFMA2 R74, R74.F32x2.HI_LO, UR13.F32, R2.reuse.F32 ;  /* 0x0000000d4a4a7c49 */ /* 0x100fe40009200002 */
[--C-:B------:R-:W-:Y:S01]  /*4fb0*/  FFMA2 R112, R130.F32x2.HI_LO, UR13.F32, R2.reuse.F32 ;  /* 0x0000000d82707c49 */ /* 0x100fe20009200002 */
[----:B------:R-:W-:Y:S01]  /*4fc0*/  MUFU.EX2 R24, R24 ;  /* 0x0000001800187308 */ /* 0x000fe20000000800 */
[----:B------:R-:W-:-:S02]  /*4fd0*/  FFMA2 R114, R124.F32x2.HI_LO, UR13.F32, R2.F32 ;  /* 0x0000000d7c727c49 */ /* 0x000fc40009200002 */
[--C-:B------:R-:W-:Y:S02]  /*4fe0*/  FFMA2 R116, R128.F32x2.HI_LO, UR13.F32, R2.reuse.F32 ;  /* 0x0000000d80747c49 */ /* 0x100fe40009200002 */
[--C-:B------:R-:W-:Y:S01]  /*4ff0*/  FFMA2 R126, R8.F32x2.HI_LO, UR13.F32, R2.reuse.F32 ;  /* 0x0000000d087e7c49 */ /* 0x100fe20009200002 */
[----:B--2---:R-:W-:Y:S01]  /*5000*/  F2FP.SATFINITE.E4M3.F32.PACK_AB_MERGE_C R8, R89, R88, RZ ;  /* 0x000000585908723e */ /* 0x004fe200048070ff */
[--C-:B------:R-:W-:Y:S01]  /*5010*/  FFMA2 R124, R6.F32x2.HI_LO, UR13.F32, R2.reuse.F32 ;  /* 0x0000000d067c7c49 */ /* 0x100fe20009200002 */
[----:B------:R-:W2:Y:S01]  /*5020*/  MUFU.EX2 R25, R25 ;  /* 0x0000001900197308 */ /* 0x000ea20000000800 */
[--C-:B------:R-:W-:Y:S01]  /*5030*/  FFMA2 R128, R10.F32x2.HI_LO, UR13.F32, R2.reuse.F32 ;  /* 0x0000000d0a807c49 */ /* 0x100fe20009200002 */
[----:B-1----:R-:W-:Y:S01]  /*5040*/  F2FP.SATFINITE.E4M3.F32.PACK_AB_MERGE_C R9, R91, R90, RZ ;  /* 0x0000005a5b09723e */ /* 0x002fe200048070ff */
[--C-:B------:R-:W-:Y:S02]  /*5050*/  FFMA2 R130, R12.F32x2.HI_LO, UR13.F32, R2.reuse.F32 ;  /* 0x0000000d0c827c49 */ /* 0x100fe40009200002 */
[--C-:B------:R-:W-:Y:S01]  /*5060*/  FFMA2 R106, R120.F32x2.HI_LO, UR13.F32, R2.reuse.F32 ;  /* 0x0000000d786a7c49 */ /* 0x100fe20009200002 */
[----:B------:R-:W-:Y:S01]  /*5070*/  PRMT R8, R8, 0x5410, R9 ;  /* 0x0000541008087816 */ /* 0x000fe20000000009 */
[--C-:B------:R-:W-:Y:S01]  /*5080*/  FFMA2 R118, R132.F32x2.HI_LO, UR13.F32, R2.reuse.F32 ;  /* 0x0000000d84767c49 */ /* 0x100fe20009200002 */
[----:B------:R-:W-:Y:S01]  /*5090*/  MUFU.EX2 R26, R26 ;  /* 0x0000001a001a7308 */ /* 0x000fe20000000800 */
[----:B------:R-:W-:-:S02]  /*50a0*/  FFMA2 R132, R14.F32x2.HI_LO, UR13.F32, R2.F32 ;  /* 0x0000000d0e847c49 */ /* 0x000fc40009200002 */
[--C-:B------:R-:W-:Y:S02]  /*50b0*/  FFMA2 R120, R134.F32x2.HI_LO, UR13.F32, R2.reuse.F32 ;  /* 0x0000000d86787c49 */ /* 0x100fe40009200002 */
[--C-:B------:R-:W-:Y:S02]  /*50c0*/  FFMA2 R48, R48.F32x2.HI_LO, UR13.F32, R2.reuse.F32 ;  /* 0x0000000d30307c49 */ /* 0x100fe40009200002 */
[--C-:B------:R-:W-:Y:S01]  /*50d0*/  FFMA2 R50, R50.F32x2.HI_LO, UR13.F32, R2.reuse.F32 ;  /* 0x0000000d32327c49 */ /* 0x100fe20009200002 */
[----:B------:R-:W1:Y:S01]  /*50e0*/  MUFU.EX2 R27, R27 ;  /* 0x0000001b001b7308 */ /* 0x000e620000000800 */
[----:B--2---:R-:W-:Y:S01]  /*50f0*/  F2FP.SATFINITE.E4M3.F32.PACK_AB_MERGE_C R5, R25, R24, RZ ;  /* 0x000000181905723e */ /* 0x004fe200048070ff */
[--C-:B------:R-:W-:Y:S02]  /*5100*/  FFMA2 R134, R16.F32x2.HI_LO, UR13.F32, R2.reuse.F32 ;  /* 0x0000000d10867c49 */ /* 0x100fe40009200002 */
[--C-:B------:R-:W-:Y:S02]  /*5110*/  FFMA2 R36, R36.F32x2.HI_LO, UR13.F32, R2.reuse.F32 ;  /* 0x0000000d24247c49 */ /* 0x100fe40009200002 */
[----:B------:R-:W-:-:S02]  /*5120*/  FFMA2 R38, R38.F32x2.HI_LO, UR13.F32, R2.F32 ;  /* 0x0000000d26267c49 */ /* 0x000fc40009200002 */
[----:B------:R-:W-:Y:S01]  /*5130*/  MUFU.EX2 R28, R28 ;  /* 0x0000001c001c7308 */ /* 0x000fe20000000800 */
[--C-:B------:R-:W-:Y:S02]  /*5140*/  FFMA2 R40, R40.F32x2.HI_LO, UR13.F32, R2.reuse.F32 ;  /* 0x0000000d28287c49 */ /* 0x100fe40009200002 */
[--C-:B------:R-:W-:Y:S02]  /*5150*/  FFMA2 R42, R42.F32x2.HI_LO, UR13.F32, R2.reuse.F32 ;  /* 0x0000000d2a2a7c49 */ /* 0x100fe40009200002 */
[--C-:B------:R-:W-:Y:S02]  /*5160*/  FFMA2 R44, R44.F32x2.HI_LO, UR13.F32, R2.reuse.F32 ;  /* 0x0000000d2c2c7c49 */ /* 0x100fe40009200002 */
[--C-:B------:R-:W-:Y:S01]  /*5170*/  FFMA2 R46, R46.F32x2.HI_LO, UR13.F32, R2.reuse.F32 ;  /* 0x0000000d2e2e7c49 */ /* 0x100fe20009200002 */
[----:B------:R-:W2:Y:S01]  /*5180*/  MUFU.EX2 R29, R29 ;  /* 0x0000001d001d7308 */ /* 0x000ea20000000800 */
[----:B-1----:R-:W-:Y:S01]  /*5190*/  F2FP.SATFINITE.E4M3.F32.PACK_AB_MERGE_C R12, R27, R26, RZ ;  /* 0x0000001a1b0c723e */ /* 0x002fe200048070ff */
[----:B------:R-:W-:-:S02]  /*51a0*/  FFMA2 R152, R18.F32x2.HI_LO, UR13.F32, R2.F32 ;  /* 0x0000000d12987c49 */ /* 0x000fc40009200002 */
[----:B------:R-:W-:Y:S01]  /*51b0*/  FFMA2 R138, R138.F32x2.HI_LO, UR13.F32, R2.F32 ;  /* 0x0000000d8a8a7c49 */ /* 0x000fe20009200002 */
[----:B------:R-:W-:Y:S01]  /*51c0*/  PRMT R5, R5, 0x5410, R12 ;  /* 0x0000541005057816 */ /* 0x000fe2000000000c */
[--C-:B------:R-:W-:Y:S02]  /*51d0*/  FFMA2 R144, R144.F32x2.HI_LO, UR13.F32, R2.reuse.F32 ;  /* 0x0000000d90907c49 */ /* 0x100fe40009200002 */
[----:B------:R-:W-:Y:S01]  /*51e0*/  MUFU.EX2 R30, R30 ;  /* 0x0000001e001e7308 */ /* 0x000fe20000000800 */
[--C-:B------:R-:W-:Y:S01]  /*51f0*/  FFMA2 R154, R148.F32x2.HI_LO, UR13.F32, R2.reuse.F32 ;  /* 0x0000000d949a7c49 */ /* 0x100fe20009200002 */
[----:B------:R-:W-:Y:S01]  /*5200*/  LOP3.LUT R148, R3, 0x50, RZ, 0xfc, !PT ;  /* 0x0000005003947812 */ /* 0x000fe200078efcff */
[--C-:B------:R-:W-:Y:S01]  /*5210*/  FFMA2 R146, R146.F32x2.HI_LO, UR13.F32, R2.reuse.F32 ;  /* 0x0000000d92927c49 */ /* 0x100fe20009200002 */
[----:B------:R-:W-:Y:S01]  /*5220*/  LOP3.LUT R149, R3, 0x58, RZ, 0xfc, !PT ;  /* 0x0000005803957812 */ /* 0x000fe200078efcff */
[--C-:B------:R-:W-:Y:S02]  /*5230*/  FFMA2 R142, R142.F32x2.HI_LO, UR13.F32, R2.reuse.F32 ;  /* 0x0000000d8e8e7c49 */ /* 0x100fe40009200002 */
[----:B------:R-:W-:Y:S01]  /*5240*/  FFMA2 R140, R140.F32x2.HI_LO, UR13.F32, R2.F32 ;  /* 0x0000000d8c8c7c49 */ /* 0x000fe20009200002 */
[----:B------:R-:W1:Y:S01]  /*5250*/  MUFU.EX2 R31, R31 ;  /* 0x0000001f001f7308 */ /* 0x000e620000000800 */
[----:B--2---:R-:W-:Y:S01]  /*5260*/  F2FP.SATFINITE.E4M3.F32.PACK_AB_MERGE_C R6, R29, R28, RZ ;  /* 0x0000001c1d06723e */ /* 0x004fe200048070ff */
[----:B------:R-:W-:-:S04]  /*5270*/  FADD2 R20, R20.F32x2.HI_LO, R28.F32x2.HI_LO ;  /* 0x0000001c1414724b */ /* 0x000fc80000000000 */
[----:B------:R-:W-:Y:S02]  /*5280*/  FADD2 R20, R20.F32x2.HI_LO, R88.F32x2.HI_LO ;  /* 0x000000581414724b */ /* 0x000fe40000000000 */
[----:B------:R-:W-:Y:S08]  /*5290*/  MUFU.EX2 R32, R32 ;  /* 0x0000002000207308 */ /* 0x000ff00000000800 */
[----:B------:R-:W2:Y:S01]  /*52a0*/  MUFU.EX2 R33, R33 ;  /* 0x0000002100217308 */ /* 0x000ea20000000800 */
[----:B-1----:R-:W-:Y:S01]  /*52b0*/  F2FP.SATFINITE.E4M3.F32.PACK_AB_MERGE_C R11, R31, R30, RZ ;  /* 0x0000001e1f0b723e */ /* 0x002fe200048070ff */
[----:B------:R-:W-:-:S03]  /*52c0*/  FADD2 R22, R22.F32x2.HI_LO, R30.F32x2.HI_LO ;  /* 0x0000001e1616724b */ /* 0x000fc60000000000 */
[----:B------:R-:W-:Y:S01]  /*52d0*/  PRMT R6, R6, 0x5410, R11 ;  /* 0x0000541006067816 */ /* 0x000fe2000000000b */
[----:B------:R-:W-:Y:S02]  /*52e0*/  FADD2 R22, R22.F32x2.HI_LO, R90.F32x2.HI_LO ;  /* 0x0000005a1616724b */ /* 0x000fe40000000000 */
[----:B------:R-:W-:Y:S08]  /*52f0*/  MUFU.EX2 R86, R86 ;  /* 0x0000005600567308 */ /* 0x000ff00000000800 */
[----:B------:R-:W1:Y:S01]  /*5300*/  MUFU.EX2 R87, R87 ;  /* 0x0000005700577308 */ /* 0x000e620000000800 */
[----:B--2---:R-:W-:Y:S01]  /*5310*/  F2FP.SATFINITE.E4M3.F32.PACK_AB_MERGE_C R7, R33, R32, RZ ;  /* 0x000000202107723e */ /* 0x004fe200048070ff */
[----:B------:R-:W-:-:S06]  /*5320*/  FADD2 R24, R24.F32x2.HI_LO, R32.F32x2.HI_LO ;  /* 0x000000201818724b */ /* 0x000fcc0000000000 */
[----:B------:R-:W-:Y:S08]  /*5330*/  MUFU.EX2 R92, R92 ;  /* 0x0000005c005c7308 */ /* 0x000ff00000000800 */
[----:B------:R-:W2:Y:S01]  /*5340*/  MUFU.EX2 R93, R93 ;  /* 0x0000005d005d7308 */ /* 0x000ea20000000800 */
[----:B-1----:R-:W-:Y:S01]  /*5350*/  F2FP.SATFINITE.E4M3.F32.PACK_AB_MERGE_C R10, R87, R86, RZ ;  /* 0x00000056570a723e */ /* 0x002fe200048070ff */
[----:B------:R-:W-:-:S03]  /*5360*/  FADD2 R26, R26.F32x2.HI_LO, R86.F32x2.HI_LO ;  /* 0x000000561a1a724b */ /* 0x000fc60000000000 */
[----:B------:R-:W-:-:S03]  /*5370*/  PRMT R7, R7, 0x5410, R10 ;  /* 0x0000541007077816 */ /* 0x000fc6000000000a */
        /* <DEDUP_REMOVED lines=8> */
[----:B------:R-:W-:Y:S01]  /*5400*/  PRMT R9, R9, 0x5410, R14 ;  /* 0x0000541009097816 */ /* 0x000fe2000000000e */
[----:B------:R-:W-:Y:S02]  /*5410*/  IMAD.U32 R14, RZ, RZ, UR31 ;  /* 0x0000001fff0e7e24 */ /* 0x000fe4000f8e00ff */
        /* <DEDUP_REMOVED lines=18> */
[----:B------:R1:W-:Y:S06]  /*5540*/  BAR.ARV R14, 0x40 ;  /* 0x0001000e0000751d */ /* 0x0003ec0000002000 */
[----:B------:R-:W-:Y:S01]  /*5550*/  MUFU.EX2 R54, R54 ;  /* 0x0000003600367308 */ /* 0x000fe20000000800 */
[----:B------:R3:W-:Y:S01]  /*5560*/  STTM.x8 tmem[UR9], R4 ;  /* 0x00000004000079ed */ /* 0x0007e200081c0009 */
[----:B------:R-:W-:Y:S02]  /*5570*/  R2UR UR9, R111 ;  /* 0x000000006f0972ca */ /* 0x000fe400000e0000 */
[----:B--2---:R-:W-:Y:S01]  /*5580*/  F2FP.SATFINITE.E4M3.F32.PACK_AB_MERGE_C R12, R53, R52, RZ ;  /* 0x00000034350c723e */ /* 0x004fe200048070ff */
[----:B------:R-:W-:-:S03]  /*5590*/  FADD2 R20, R20.F32x2.HI_LO, R52.F32x2.HI_LO ;  /* 0x000000341414724b */ /* 0x000fc60000000000 */
[----:B------:R-:W2:Y:S08]  /*55a0*/  MUFU.EX2 R55, R55 ;  /* 0x0000003700377308 */ /* 0x000eb00000000800 */
[----:B------:R-:W-:Y:S08]  /*55b0*/  MUFU.EX2 R56, R56 ;  /* 0x0000003800387308 */ /* 0x000ff00000000800 */
[----:B------:R-:W4:Y:S01]  /*55c0*/  MUFU.EX2 R57, R57 ;  /* 0x0000003900397308 */ /* 0x000f220000000800 */
[----:B--2---:R-:W-:Y:S01]  /*55d0*/  F2FP.SATFINITE.E4M3.F32.PACK_AB_MERGE_C R15, R55, R54, RZ ;  /* 0x00000036370f723e */ /* 0x004fe200048070ff */
[----:B------:R-:W-:-:S03]  /*55e0*/  FADD2 R22, R22.F32x2.HI_LO, R54.F32x2.HI_LO ;  /* 0x000000361616724b */ /* 0x000fc60000000000 */
[----:B------:R-:W-:-:S03]  /*55f0*/  PRMT R12, R12, 0x5410, R15 ;  /* 0x000054100c0c7816 */ /* 0x000fc6000000000f */
[----:B------:R-:W-:Y:S08]  /*5600*/  MUFU.EX2 R58, R58 ;  /* 0x0000003a003a7308 */ /* 0x000ff00000000800 */
[----:B------:R-:W2:Y:S01]  /*5610*/  MUFU.EX2 R59, R59 ;  /* 0x0000003b003b7308 */ /* 0x000ea20000000800 */
[----:B----4-:R-:W-:Y:S01]  /*5620*/  F2FP.SATFINITE.E4M3.F32.PACK_AB_MERGE_C R13, R57, R56, RZ ;  /* 0x00000038390d723e */ /* 0x010fe200048070ff */
[----:B------:R-:W-:-:S06]  /*5630*/  FADD2 R24, R24.F32x2.HI_LO, R56.F32x2.HI_LO ;  /* 0x000000381818724b */ /* 0x000fcc0000000000 */
        /* <DEDUP_REMOVED lines=13> */
[----:B-1----:R-:W-:-:S03]  /*5710*/  PRMT R14, R17, 0x5410, R18 ;  /* 0x00005410110e7816 */ /* 0x002fc60000000012 */
[----:B------:R-:W-:Y:S08]  /*5720*/  MUFU.EX2 R66, R66 ;  /* 0x0000004200427308 */ /* 0x000ff00000000800 */
[----:B------:R-:W1:Y:S01]  /*5730*/  MUFU.EX2 R67, R67 ;  /* 0x0000004300437308 */ /* 0x000e620000000800 */
[----:B----4-:R-:W-:Y:S01]  /*5740*/  F2FP.SATFINITE.E4M3.F32.PACK_AB_MERGE_C R15, R65, R64, RZ ;  /* 0x00000040410f723e */ /* 0x010fe200048070ff */
[----:B------:R-:W-:-:S06]  /*5750*/  FADD2 R24, R24.F32x2.HI_LO, R64.F32x2.HI_LO ;  /* 0x000000401818724b */ /* 0x000fcc0000000000 */
[----:B------:R-:W-:Y:S08]  /*5760*/  MUFU.EX2 R68, R68 ;  /* 0x0000004400447308 */ /* 0x000ff00000000800 */
[----:B------:R-:W2:Y:S01]  /*5770*/  MUFU.EX2 R69, R69 ;  /* 0x0000004500457308 */ /* 0x000ea20000000800 */
[----:B-1----:R-:W-:Y:S01]  /*5780*/  F2FP.SATFINITE.E4M3.F32.PACK_AB_MERGE_C R16, R67, R66, RZ ;  /* 0x000000424310723e */ /* 0x002fe200048070ff */
[----:B------:R-:W-:-:S03]  /*5790*/  FADD2 R26, R26.F32x2.HI_LO, R66.F32x2.HI_LO ;  /* 0x000000421a1a724b */ /* 0x000fc60000000000 */
[----:B------:R-:W-:-:S03]  /*57a0*/  PRMT R15, R15, 0x5410, R16 ;  /* 0x000054100f0f7816 */ /* 0x000fc60000000010 */
[----:B------:R-:W-:Y:S08]  /*57b0*/  MUFU.EX2 R70, R70 ;  /* 0x0000004600467308 */ /* 0x000ff00000000800 */
[----:B------:R-:W3:Y:S01]  /*57c0*/  MUFU.EX2 R71, R71 ;  /* 0x0000004700477308 */ /* 0x000ee20000000800 */
[----:B--2---:R-:W-:Y:S01]  /*57d0*/  F2FP.SATFINITE.E4M3.F32.PACK_AB_MERGE_C R16, R69, R68, RZ ;  /* 0x000000444510723e */ /* 0x004fe200048070ff */
[----:B------:R-:W-:-:S06]  /*57e0*/  FADD2 R20, R20.F32x2.HI_LO, R68.F32x2.HI_LO ;  /* 0x000000441414724b */ /* 0x000fcc0000000000 */
[----:B------:R-:W-:Y:S08]  /*57f0*/  MUFU.EX2 R76, R76 ;  /* 0x0000004c004c7308 */ /* 0x000ff00000000800 */
[----:B------:R-:W1:Y:S01]  /*5800*/  MUFU.EX2 R77, R77 ;  /* 0x0000004d004d7308 */ /* 0x000e620000000800 */
[----:B---3--:R-:W-:Y:S01]  /*5810*/  F2FP.SATFINITE.E4M3.F32.PACK_AB_MERGE_C R7, R71, R70, RZ ;  /* 0x000000464707723e */ /* 0x008fe200048070ff */
[----:B------:R-:W-:-:S03]  /*5820*/  FADD2 R22, R22.F32x2.HI_LO, R70.F32x2.HI_LO ;  /* 0x000000461616724b */ /* 0x000fc60000000000 */
[----:B------:R-:W-:-:S03]  /*5830*/  PRMT R16, R16, 0x5410, R7 ;  /* 0x0000541010107816 */ /* 0x000fc60000000007 */
[----:B------:R-:W-:Y:S08]  /*5840*/  MUFU.EX2 R78, R78 ;  /* 0x0000004e004e7308 */ /* 0x000ff00000000800 */
[----:B------:R-:W2:Y:S01]  /*5850*/  MUFU.EX2 R79, R79 ;  /* 0x0000004f004f7308 */ /* 0x000ea20000000800 */
[----:B-1----:R-:W-:Y:S01]  /*5860*/  F2FP.SATFINITE.E4M3.F32.PACK_AB_MERGE_C R18, R77, R76, RZ ;  /* 0x0000004c4d12723e */ /* 0x002fe200048070ff */
[----:B------:R-:W-:-:S06]  /*5870*/  FADD2 R20, R20.F32x2.HI_LO, R76.F32x2.HI_LO ;  /* 0x0000004c1414724b */ /* 0x000fcc0000000000 */
[----:B------:R-:W-:Y:S08]  /*5880*/  MUFU.EX2 R80, R80 ;  /* 0x0000005000507308 */ /* 0x000ff00000000800 */
[----:B------:R-:W1:Y:S01]  /*5890*/  MUFU.EX2 R81, R81 ;  /* 0x0000005100517308 */ /* 0x000e620000000800 */
[----:B--2---:R-:W-:Y:S01]  /*58a0*/  F2FP.SATFINITE.E4M3.F32.PACK_AB_MERGE_C R5, R79, R78, RZ ;  /* 0x0000004e4f05723e */ /* 0x004fe200048070ff */
[----:B------:R-:W-:-:S03]  /*58b0*/  FADD2 R22, R22.F32x2.HI_LO, R78.F32x2.HI_LO ;  /* 0x0000004e1616724b */ /* 0x000fc60000000000 */
[----:B------:R-:W-:-:S03]  /*58c0*/  PRMT R18, R18, 0x5410, R5 ;  /* 0x0000541012127816 */ /* 0x000fc60000000005 */
[----:B------:R-:W-:Y:S08]  /*58d0*/  MUFU.EX2 R82, R82 ;  /* 0x0000005200527308 */ /* 0x000ff00000000800 */
[----:B------:R-:W2:Y:S01]  /*58e0*/  MUFU.EX2 R83, R83 ;  /* 0x0000005300537308 */ /* 0x000ea20000000800 */
[----:B-1----:R-:W-:-:S07]  /*58f0*/  F2FP.SATFINITE.E4M3.F32.PACK_AB_MERGE_C R19, R81, R80, RZ ;  /* 0x000000505113723e */ /* 0x002fce00048070ff */
[----:B------:R-:W-:Y:S08]  /*5900*/  MUFU.EX2 R72, R72 ;  /* 0x0000004800487308 */ /* 0x000ff00000000800 */
[----:B------:R-:W1:Y:S01]  /*5910*/  MUFU.EX2 R73, R73 ;  /* 0x0000004900497308 */ /* 0x000e620000000800 */
[----:B--2---:R-:W-:-:S04]  /*5920*/  F2FP.SATFINITE.E4M3.F32.PACK_AB_MERGE_C R4, R83, R82, RZ ;  /* 0x000000525304723e */ /* 0x004fc800048070ff */
[----:B------:R-:W-:Y:S01]  /*5930*/  PRMT R19, R19, 0x5410, R4 ;  /* 0x0000541013137816 */ /* 0x000fe20000000004 */
[--C-:B------:R-:W-:Y:S02]  /*5940*/  FFMA2 R4, R136.F32x2.HI_LO, UR13.F32, R2.reuse.F32 ;  /* 0x0000000d88047c49 */ /* 0x100fe40009200002 */
[----:B------:R-:W-:Y:S01]  /*5950*/  MUFU.EX2 R74, R74 ;  /* 0x0000004a004a7308 */ /* 0x000fe20000000800 */
[----:B------:R-:W-:-:S07]  /*5960*/  FFMA2 R136, R34.F32x2.HI_LO, UR13.F32, R2.F32 ;  /* 0x0000000d22887c49 */ /* 0x000fce0009200002 */
[----:B------:R-:W2:Y:S01]  /*5970*/  MUFU.EX2 R75, R75 ;  /* 0x0000004b004b7308 */ /* 0x000ea20000000800 */
[----:B-1----:R-:W-:Y:S01]  /*5980*/  F2FP.SATFINITE.E4M3.F32.PACK_AB_MERGE_C R17, R73, R72, RZ ;  /* 0x000000484911723e */ /* 0x002fe200048070ff */
[----:B------:R-:W-:-:S04]  /*5990*/  FADD2 R24, R24.F32x2.HI_LO, R72.F32x2.HI_LO ;  /* 0x000000481818724b */ /* 0x000fc80000000000 */
[----:B------:R-:W-:Y:S02]  /*59a0*/  FADD2 R24, R24.F32x2.HI_LO, R80.F32x2.HI_LO ;  /* 0x000000501818724b */ /* 0x000fe40000000000 */
[----:B------:R-:W-:Y:S08]  /*59b0*/  MUFU.EX2 R104, R104 ;  /* 0x0000006800687308 */ /* 0x000ff00000000800 */
[----:B------:R-:W1:Y:S01]  /*59c0*/  MUFU.EX2 R105, R105 ;  /* 0x0000006900697308 */ /* 0x000e620000000800 */
[----:B--2---:R-:W-:Y:S01]  /*59d0*/  F2FP.SATFINITE.E4M3.F32.PACK_AB_MERGE_C R6, R75, R74, RZ ;  /* 0x0000004a4b06723e */ /* 0x004fe200048070ff */
[----:B------:R-:W-:-:S03]  /*59e0*/  FADD2 R26, R26.F32x2.HI_LO, R74.F32x2.HI_LO ;  /* 0x0000004a1a1a724b */ /* 0x000fc60000000000 */
[----:B------:R-:W-:Y:S01]  /*59f0*/  PRMT R17, R17, 0x5410, R6 ;  /* 0x0000541011117816 */ /* 0x000fe20000000006 */
[----:B------:R-:W-:Y:S02]  /*5a00*/  FADD2 R26, R26.F32x2.HI_LO, R82.F32x2.HI_LO ;  /* 0x000000521a1a724b */ /* 0x000fe40000000000 */
[----:B------:R-:W-:Y:S01]  /*5a10*/  MUFU.EX2 R106, R106 ;  /* 0x0000006a006a7308 */ /* 0x000fe20000000800 */
[----:B------:R2:W-:Y:S01]  /*5a20*/  STTM.x8 tmem[UR9], R12 ;  /* 0x0000000c000079ed */ /* 0x0005e200081c0009 */
[----:B------:R-:W-:-:S06]  /*5a30*/  R2UR UR9, R148 ;  /* 0x00000000940972ca */ /* 0x000fcc00000e0000 */
[----:B------:R-:W3:Y:S01]  /*5a40*/  MUFU.EX2 R107, R107 ;  /* 0x0000006b006b7308 */ /* 0x000ee20000000800 */
[----:B-1----:R-:W-:Y:S01]  /*5a50*/  F2FP.SATFINITE.E4M3.F32.PACK_AB_MERGE_C R8, R105, R104, RZ ;  /* 0x000000686908723e */ /* 0x002fe200048070ff */
[----:B------:R-:W-:-:S06]  /*5a60*/  FADD2 R20, R20.F32x2.HI_LO, R104.F32x2.HI_LO ;  /* 0x000000681414724b */ /* 0x000fcc0000000000 */
[----:B------:R-:W-:Y:S08]  /*5a70*/  MUFU.EX2 R118, R118 ;  /* 0x0000007600767308 */ /* 0x000ff00000000800 */
[----:B------:R-:W1:Y:S01]  /*5a80*/  MUFU.EX2 R119, R119 ;  /* 0x0000007700777308 */ /* 0x000e620000000800 */
[----:B---3--:R-:W-:Y:S01]  /*5a90*/  F2FP.SATFINITE.E4M3.F32.PACK_AB_MERGE_C R7, R107, R106, RZ ;  /* 0x0000006a6b07723e */ /* 0x008fe200048070ff */
[----:B------:R-:W-:-:S03]  /*5aa0*/  FADD2 R22, R22.F32x2.HI_LO, R106.F32x2.HI_LO ;  /* 0x0000006a1616724b */ /* 0x000fc60000000000 */
[----:B------:R-:W-:-:S03]  /*5ab0*/  PRMT R8, R8, 0x5410, R7 ;  /* 0x0000541008087816 */ /* 0x000fc60000000007 */
[----:B------:R-:W-:Y:S08]  /*5ac0*/  MUFU.EX2 R120, R120 ;  /* 0x0000007800787308 */ /* 0x000ff00000000800 */
[----:B------:R-:W3:Y:S01]  /*5ad0*/  MUFU.EX2 R121, R121 ;  /* 0x0000007900797308 */ /* 0x000ee20000000800 */
[----:B-1----:R-:W-:-:S07]  /*5ae0*/  F2FP.SATFINITE.E4M3.F32.PACK_AB_MERGE_C R11, R119, R118, RZ ;  /* 0x00000076770b723e */ /* 0x002fce00048070ff */
[----:B------:R-:W-:Y:S08]  /*5af0*/  MUFU.EX2 R114, R114 ;  /* 0x0000007200727308 */ /* 0x000ff00000000800 */
[----:B------:R-:W1:Y:S01]  /*5b00*/  MUFU.EX2 R115, R115 ;  /* 0x0000007300737308 */ /* 0x000e620000000800 */
[----:B---3--:R-:W-:-:S04]  /*5b10*/  F2FP.SATFINITE.E4M3.F32.PACK_AB_MERGE_C R2, R121, R120, RZ ;  /* 0x000000787902723e */ /* 0x008fc800048070ff */
[----:B------:R-:W-:-:S03]  /*5b20*/  PRMT R11, R11, 0x5410, R2 ;  /* 0x000054100b0b7816 */ /* 0x000fc60000000002 */
[----:B------:R-:W-:Y:S08]  /*5b30*/  MUFU.EX2 R116, R116 ;  /* 0x0000007400747308 */ /* 0x000ff00000000800 */
[----:B------:R-:W3:Y:S01]  /*5b40*/  MUFU.EX2 R117, R117 ;  /* 0x0000007500757308 */ /* 0x000ee20000000800 */
[----:B-1----:R-:W-:Y:S01]  /*5b50*/  F2FP.SATFINITE.E4M3.F32.PACK_AB_MERGE_C R10, R115, R114, RZ ;  /* 0x00000072730a723e */ /* 0x002fe200048070ff */
[----:B------:R-:W-:-:S06]  /*5b60*/  FADD2 R20, R20.F32x2.HI_LO, R114.F32x2.HI_LO ;  /* 0x000000721414724b */ /* 0x000fcc0000000000 */
[----:B------:R-:W-:Y:S08]  /*5b70*/  MUFU.EX2 R48, R48 ;  /* 0x0000003000307308 */ /* 0x000ff00000000800 */
[----:B------:R-:W2:Y:S01]  /*5b80*/  MUFU.EX2 R49, R49 ;  /* 0x0000003100317308 */ /* 0x000ea20000000800 */
[----:B---3--:R-:W-:Y:S01]  /*5b90*/  F2FP.SATFINITE.E4M3.F32.PACK_AB_MERGE_C R7, R117, R116, RZ ;  /* 0x000000747507723e */ /* 0x008fe200048070ff */
[----:B------:R-:W-:-:S03]  /*5ba0*/  FADD2 R22, R22.F32x2.HI_LO, R116.F32x2.HI_LO ;  /* 0x000000741616724b */ /* 0x000fc60000000000 */
[----:B------:R-:W-:-:S03]  /*5bb0*/  PRMT R10, R10, 0x5410, R7 ;  /* 0x000054100a0a7816 */ /* 0x000fc60000000007 */
[----:B------:R-:W-:Y:S08]  /*5bc0*/  MUFU.EX2 R50, R50 ;  /* 0x0000003200327308 */ /* 0x000ff00000000800 */
[----:B------:R-:W1:Y:S01]  /*5bd0*/  MUFU.EX2 R51, R51 ;  /* 0x0000003300337308 */ /* 0x000e620000000800 */
[----:B--2---:R-:W-:-:S07]  /*5be0*/  F2FP.SATFINITE.E4M3.F32.PACK_AB_MERGE_C R15, R49, R48, RZ ;  /* 0x00000030310f723e */ /* 0x004fce00048070ff */
[----:B------:R-:W-:Y:S08]  /*5bf0*/  MUFU.EX2 R108, R108 ;  /* 0x0000006c006c7308 */ /* 0x000ff00000000800 */
[----:B------:R-:W2:Y:S01]  /*5c00*/  MUFU.EX2 R109, R109 ;  /* 0x0000006d006d7308 */ /* 0x000ea20000000800 */
[----:B-1----:R-:W-:-:S04]  /*5c10*/  F2FP.SATFINITE.E4M3.F32.PACK_AB_MERGE_C R2, R51, R50, RZ ;  /* 0x000000323302723e */ /* 0x002fc800048070ff */
[----:B------:R-:W-:-:S03]  /*5c20*/  PRMT R15, R15, 0x5410, R2 ;  /* 0x000054100f0f7816 */ /* 0x000fc60000000002 */
[----:B------:R-:W-:Y:S08]  /*5c30*/  MUFU.EX2 R112, R112 ;  /* 0x0000007000707308 */ /* 0x000ff00000000800 */
        /* <DEDUP_REMOVED lines=26> */
[----:B-1----:R-:W-:-:S04]  /*5de0*/  FADD2 R26, R26.F32x2.HI_LO, R42.F32x2.HI_LO ;  /* 0x0000002a1a1a724b */ /* 0x002fc80000000000 */
[----:B------:R-:W-:-:S03]  /*5df0*/  FADD2 R26, R26.F32x2.HI_LO, R50.F32x2.HI_LO ;  /* 0x000000321a1a724b */ /* 0x000fc60000000000 */
        /* <DEDUP_REMOVED lines=11> */
[----:B--2---:R-:W-:-:S07]  /*5eb0*/  FADD2 R24, R24.F32x2.HI_LO, R126.F32x2.HI_LO ;  /* 0x0000007e1818724b */ /* 0x004fce0000000000 */
[----:B------:R-:W-:Y:S08]  /*5ec0*/  MUFU.EX2 R138, R138 ;  /* 0x0000008a008a7308 */ /* 0x000ff00000000800 */
[----:B------:R-:W-:Y:S01]  /*5ed0*/  MUFU.EX2 R139, R139 ;  /* 0x0000008b008b7308 */ /* 0x000fe20000000800 */
[----:B-1----:R-:W-:Y:S01]  /*5ee0*/  F2FP.SATFINITE.E4M3.F32.PACK_AB_MERGE_C R2, R129, R128, RZ ;  /* 0x000000808102723e */ /* 0x002fe200048070ff */
[----:B------:R-:W-:-:S06]  /*5ef0*/  FADD2 R26, R26.F32x2.HI_LO, R128.F32x2.HI_LO ;  /* 0x000000801a1a724b */ /* 0x000fcc0000000000 */
[----:B------:R-:W-:Y:S08]  /*5f00*/  MUFU.EX2 R144, R144 ;  /* 0x0000009000907308 */ /* 0x000ff00000000800 */
[----:B------:R-:W1:Y:S08]  /*5f10*/  MUFU.EX2 R145, R145 ;  /* 0x0000009100917308 */ /* 0x000e700000000800 */
[----:B------:R-:W-:Y:S08]  /*5f20*/  MUFU.EX2 R122, R122 ;  /* 0x0000007a007a7308 */ /* 0x000ff00000000800 */
[----:B------:R-:W2:Y:S01]  /*5f30*/  MUFU.EX2 R123, R123 ;  /* 0x0000007b007b7308 */ /* 0x000ea20000000800 */
[----:B-1----:R-:W-:-:S07]  /*5f40*/  F2FP.SATFINITE.E4M3.F32.PACK_AB_MERGE_C R17, R145, R144, RZ ;  /* 0x000000909111723e */ /* 0x002fce00048070ff */
        /* <DEDUP_REMOVED lines=8> */
[----:B------:R-:W-:Y:S08]  /*5fd0*/  MUFU.EX2 R147, R147 ;  /* 0x0000009300937308 */ /* 0x000ff00000000800 */
[----:B------:R-:W-:Y:S08]  /*5fe0*/  MUFU.EX2 R130, R130 ;  /* 0x0000008200827308 */ /* 0x000ff00000000800 */
[----:B------:R-:W1:Y:S08]  /*5ff0*/  MUFU.EX2 R131, R131 ;  /* 0x0000008300837308 */ /* 0x000e700000000800 */
[----:B------:R-:W-:Y:S08]  /*6000*/  MUFU.EX2 R132, R132 ;  /* 0x0000008400847308 */ /* 0x000ff00000000800 */
        /* <DEDUP_REMOVED lines=17> */
[----:B------:R-:W-:-:S04]  /*6120*/  FADD2 R26, R26.F32x2.HI_LO, R152.F32x2.HI_LO ;  /* 0x000000981a1a724b */ /* 0x000fc80000000000 */
[----:B------:R-:W-:Y:S02]  /*6130*/  FADD2 R26, R26.F32x2.HI_LO, R146.F32x2.HI_LO ;  /* 0x000000921a1a724b */ /* 0x000fe40000000000 */
[----:B------:R-:W-:Y:S08]  /*6140*/  MUFU.EX2 R140, R140 ;  /* 0x0000008c008c7308 */ /* 0x000ff00000000800 */
[----:B------:R-:W2:Y:S01]  /*6150*/  MUFU.EX2 R141, R141 ;  /* 0x0000008d008d7308 */ /* 0x000ea20000000800 */
[----:B-1----:R-:W-:-:S07]  /*6160*/  FADD2 R20, R20.F32x2.HI_LO, R142.F32x2.HI_LO ;  /* 0x0000008e1414724b */ /* 0x002fce0000000000 */
[----:B------:R1:W-:Y:S08]  /*6170*/  MUFU.EX2 R34, R4 ;  /* 0x0000000400227308 */ /* 0x0003f00000000800 */
[----:B------:R3:W4:Y:S01]  /*6180*/  MUFU.EX2 R35, R5 ;  /* 0x0000000500237308 */ /* 0x0007220000000800 */
[----:B--2---:R-:W-:-:S04]  /*6190*/  FADD2 R22, R22.F32x2.HI_LO, R140.F32x2.HI_LO ;  /* 0x0000008c1616724b */ /* 0x004fc80000000000 */
[----:B------:R-:W-:-:S03]  /*61a0*/  FADD2 R20, R20.F32x2.HI_LO, R22.F32x2.HI_LO ;  /* 0x000000161414724b */ /* 0x000fc60000000000 */
[----:B------:R-:W-:Y:S01]  /*61b0*/  MUFU.EX2 R136, R136 ;  /* 0x0000008800887308 */ /* 0x000fe20000000800 */
[----:B-1----:R-:W-:-:S04]  /*61c0*/  F2FP.SATFINITE.E4M3.F32.PACK_AB_MERGE_C R4, R43, R42, RZ ;  /* 0x0000002a2b04723e */ /* 0x002fc800048070ff */
[----:B------:R-:W-:Y:S02]  /*61d0*/  PRMT R13, R13, 0x5410, R4 ;  /* 0x000054100d0d7816 */ /* 0x000fe40000000004 */
[----:B------:R-:W-:Y:S01]  /*61e0*/  F2FP.SATFINITE.E4M3.F32.PACK_AB_MERGE_C R4, R123, R122, RZ ;  /* 0x0000007a7b04723e */ /* 0x000fe200048070ff */
[----:B------:R-:W1:Y:S01]  /*61f0*/  MUFU.EX2 R137, R137 ;  /* 0x0000008900897308 */ /* 0x000e620000000800 */
[----:B---3--:R-:W-:Y:S01]  /*6200*/  F2FP.SATFINITE.E4M3.F32.PACK_AB_MERGE_C R5, R127, R126, RZ ;  /* 0x0000007e7f05723e */ /* 0x008fe200048070ff */
[----:B------:R2:W-:Y:S01]  /*6210*/  STTM.x8 tmem[UR9], R8 ;  /* 0x00000008000079ed */ /* 0x0005e200081c0009 */
[----:B------:R-:W-:Y:S01]  /*6220*/  R2UR UR9, R149 ;  /* 0x00000000950972ca */ /* 0x000fe200000e0000 */
[----:B------:R-:W3:Y:S01]  /*6230*/  FENCE.VIEW.ASYNC.T ;  /* 0x00000000000073c6 */ /* 0x000ee20000000200 */
[----:B------:R-:W-:Y:S01]  /*6240*/  PRMT R5, R5, 0x5410, R2 ;  /* 0x0000541005057816 */ /* 0x000fe20000000002 */
[----:B----4-:R-:W-:Y:S01]  /*6250*/  FADD2 R24, R24.F32x2.HI_LO, R34.F32x2.HI_LO ;  /* 0x000000221818724b */ /* 0x010fe20000000000 */
[----:B------:R-:W-:-:S02]  /*6260*/  F2FP.SATFINITE.E4M3.F32.PACK_AB_MERGE_C R2, R139, R138, RZ ;  /* 0x0000008a8b02723e */ /* 0x000fc400048070ff */
[----:B------:R-:W-:Y:S02]  /*6270*/  PRMT R4, R4, 0x5410, R7 ;  /* 0x0000541004047816 */ /* 0x000fe40000000007 */
[----:B------:R-:W-:-:S04]  /*6280*/  F2FP.SATFINITE.E4M3.F32.PACK_AB_MERGE_C R7, R135, R134, RZ ;  /* 0x000000868707723e */ /* 0x000fc800048070ff */
[----:B------:R-:W-:Y:S01]  /*6290*/  PRMT R7, R7, 0x5410, R16 ;  /* 0x0000541007077816 */ /* 0x000fe20000000010 */
[----:B-1----:R-:W-:-:S04]  /*62a0*/  FADD2 R26, R26.F32x2.HI_LO, R136.F32x2.HI_LO ;  /* 0x000000881a1a724b */ /* 0x002fc80000000000 */
[----:B------:R-:W-:-:S04]  /*62b0*/  FADD2 R24, R24.F32x2.HI_LO, R26.F32x2.HI_LO ;  /* 0x0000001a1818724b */ /* 0x000fc80000000000 */
[----:B------:R-:W-:Y:S01]  /*62c0*/  FADD2 R20, R20.F32x2.HI_LO, R24.F32x2.HI_LO ;  /* 0x000000181414724b */ /* 0x000fe20000000000 */
[----:B--2---:R-:W-:Y:S02]  /*62d0*/  PRMT R8, R2, 0x5410, R17 ;  /* 0x0000541002087816 */ /* 0x004fe40000000011 */
[----:B------:R-:W-:Y:S02]  /*62e0*/  F2FP.SATFINITE.E4M3.F32.PACK_AB_MERGE_C R2, R147, R146, RZ ;  /* 0x000000929302723e */ /* 0x000fe400048070ff */
[----:B------:R-:W-:Y:S02]  /*62f0*/  F2FP.SATFINITE.E4M3.F32.PACK_AB_MERGE_C R9, R155, R154, RZ ;  /* 0x0000009a9b09723e */ /* 0x000fe400048070ff */
[----:B------:R-:W-:Y:S02]  /*6300*/  F2FP.SATFINITE.E4M3.F32.PACK_AB_MERGE_C R13, R141, R140, RZ ;  /* 0x0000008c8d0d723e */ /* 0x000fe400048070ff */
[----:B------:R-:W-:Y:S02]  /*6310*/  F2FP.SATFINITE.E4M3.F32.PACK_AB_MERGE_C R10, R143, R142, RZ ;  /* 0x0000008e8f0a723e */ /* 0x000fe400048070ff */
[----:B------:R-:W-:-:S02]  /*6320*/  F2FP.SATFINITE.E4M3.F32.PACK_AB_MERGE_C R12, R137, R136, RZ ;  /* 0x00000088890c723e */ /* 0x000fc400048070ff */
[----:B------:R-:W-:Y:S02]  /*6330*/  F2FP.SATFINITE.E4M3.F32.PACK_AB_MERGE_C R11, R35, R34, RZ ;  /* 0x00000022230b723e */ /* 0x000fe400048070ff */
[----:B------:R-:W-:Y:S01]  /*6340*/  PRMT R9, R9, 0x5410, R2 ;  /* 0x0000541009097816 */ /* 0x000fe20000000002 */
[----:B------:R-:W-:Y:S01]  /*6350*/  IMAD.MOV.U32 R2, RZ, RZ, 0x1 ;  /* 0x00000001ff027424 */ /* 0x000fe200078e00ff */
[----:B------:R-:W-:Y:S02]  /*6360*/  PRMT R10, R10, 0x5410, R13 ;  /* 0x000054100a0a7816 */ /* 0x000fe4000000000d */
[----:B------:R-:W-:Y:S01]  /*6370*/  PRMT R11, R11, 0x5410, R12 ;  /* 0x000054100b0b7816 */ /* 0x000fe2000000000c */
[----:B---3--:R1:W-:Y:S03]  /*6380*/  SYNCS.ARRIVE.TRANS64.ART0 RZ, [UR8+0x1b8], R2 ;  /* 0x0001b802ffff79a7 */ /* 0x0083e60008500008 */
[----:B------:R1:W-:Y:S01]  /*6390*/  STTM.x8 tmem[UR9], R4 ;  /* 0x00000004000079ed */ /* 0x0003e200081c0009 */
[----:B------:R-:W2:Y:S02]  /*63a0*/  FENCE.VIEW.ASYNC.T ;  /* 0x00000000000073c6 */ /* 0x000ea40000000200 */
[----:B--2---:R-:W-:Y:S01]  /*63b0*/  NOP ;  /* 0x0000000000007918 */ /* 0x004fe20000000000 */
[----:B------:R1:W-:Y:S01]  /*63c0*/  @P0 SYNCS.ARRIVE.TRANS64.ART0 RZ, [UR8+0x1c0], R2 ;  /* 0x0001c002ffff09a7 */ /* 0x0003e20008500008 */
[----:B------:R-:W-:-:S04]  /*63d0*/  USHF.R.S32.HI UR9, URZ, 0x1f, UR18 ;  /* 0x0000001fff097899 */ /* 0x000fc80008011412 */
[----:B------:R-:W-:Y:S01]  /*63e0*/  ULEA.HI UR18, UR9, UR18, URZ, 0x7 ;  /* 0x0000001209127291 */ /* 0x000fe2000f8f38ff */
[----:B------:R-:W2:Y:S03]  /*63f0*/  SYNCS.PHASECHK.TRANS64.TRYWAIT P0, [UR8+0x1e8], RZ ;  /* 0x0001e8ffff0075a7 */ /* 0x000ea60008001108 */
[----:B------:R-:W-:-:S04]  /*6400*/  USHF.R.S32.HI UR18, URZ, 0x7, UR18 ;  /* 0x00000007ff127899 */ /* 0x000fc80008011412 */
[----:B------:R-:W-:-:S04]  /*6410*/  UISETP.LT.AND UP0, UPT, URZ, UR18, UPT ;  /* 0x00000012ff00728c */ /* 0x000fc8000bf01270 */
[----:B------:R-:W-:-:S04]  /*6420*/  USEL UR18, URZ, UR18, !UP0 ;  /* 0x00000012ff127287 */ /* 0x000fc8000c000000 */
[----:B------:R-:W-:-:S04]  /*6430*/  UIADD3 UR9, UPT, UPT, UR12, -UR18, URZ ;  /* 0x800000120c097290 */ /* 0x000fc8000fffe0ff */
[----:B------:R-:W-:Y:S01]  /*6440*/  UISETP.GE.AND UP0, UPT, UR9, 0x1, UPT ;  /* 0x000000010900788c */ /* 0x000fe2000bf06270 */
[----:B-12---:R-:W-:Y:S10]  /*6450*/  @!P0 BRA `(.L_x_40) ;  /* 0x0000006800648947 */ /* 0x006ff40003800000 */
.L_x_97:
[----:B-1----:R-:W-:Y:S01]  /*6460*/  FADD R2, R20, R21 ;  /* 0x0000001514027221 */ /* 0x002fe20000000000 */
[----:B------:R-:W-:Y:S01]  /*6470*/  UMOV UR9, 0x1 ;  /* 0x0000000100097882 */ /* 0x000fe20000000000 */
[----:B------:R-:W-:Y:S01]  /*6480*/  UMOV UR17, 0x1 ;  /* 0x0000000100117882 */ /* 0x000fe20000000000 */
[----:B------:R-:W-:Y:S05]  /*6490*/  BRA.U !UP0, `(.L_x_41) ;  /* 0x00000029085c7547 */ /* 0x000fea000b800000 */
[----:B------:R-:W-:Y:S01]  /*64a0*/  IADD3 R151, PT, PT, R151, UR10, RZ ;  /* 0x0000000a97977c10 */ /* 0x000fe2000fffe0ff */
[----:B------:R-:W1:Y:S01]  /*64b0*/  LDCU UR16, c[0x0][0x380] ;  /* 0x00007000ff1077ac */ /* 0x000e620008000800 */
[----:B------:R-:W2:Y:S01]  /*64c0*/  LDCU UR13, c[0x0][0x600] ;  /* 0x0000c000ff0d77ac */ /* 0x000ea20008000800 */
[----:B------:R-:W-:Y:S01]  /*64d0*/  UIADD3 UR11, UPT, UPT, -UR11, UR18, URZ ;  /* 0x000000120b0b7290 */ /* 0x000fe2000fffe1ff */
[----:B------:R-:W-:Y:S01]  /*64e0*/  UMOV UR17, 0x1 ;  /* 0x0000000100117882 */ /* 0x000fe20000000000 */
[----:B------:R-:W-:Y:S01]  /*64f0*/  UMOV UR24, UR12 ;  /* 0x0000000c00187c82 */ /* 0x000fe20008000000 */
[----:B------:R-:W-:Y:S01]  /*6500*/  UMOV UR9, 0x1 ;  /* 0x0000000100097882 */ /* 0x000fe20000000000 */
[----:B------:R-:W-:-:S08]  /*6510*/  UMOV UR19, URZ ;  /* 0x000000ff00137c82 */ /* 0x000fd00008000000 */
.L_x_44:
[----:B------:R-:W-:Y:S01]  /*6520*/  USHF.L.U32 UR20, UR17, 0x1f, URZ ;  /* 0x0000001f11147899 */ /* 0x000fe200080006ff */
[----:B------:R-:W-:Y:S01]  /*6530*/  R2UR UR10, R3 ;  /* 0x00000000030a72ca */ /* 0x000fe200000e0000 */
[----:B------:R-:W-:-:S04]  /*6540*/  UIADD3 UR24, UPT, UPT, UR24, -0x1, URZ ;  /* 0xffffffff18187890 */ /* 0x000fc8000fffe0ff */
[----:B------:R-:W-:Y:S01]  /*6550*/  MOV R4, UR20 ;  /* 0x0000001400047c02 */ /* 0x000fe20008000f00 */
[----:B------:R-:W-:-:S03]  /*6560*/  UISETP.LT.AND UP0, UPT, URZ, UR24, UPT ;  /* 0x00000018ff00728c */ /* 0x000fc6000bf01270 */
[----:B------:R-:W3:Y:S01]  /*6570*/  SYNCS.PHASECHK.TRANS64.TRYWAIT P0, [UR8+0x1b0], R4 ;  /* 0x0001b004ff0075a7 */ /* 0x000ee20008001108 */
[----:B------:R-:W-:Y:S01]  /*6580*/  USEL UR21, URZ, UR24, !UP0 ;  /* 0x00000018ff157287 */ /* 0x000fe2000c000000 */
[----:B---3--:R-:W-:Y:S11]  /*6590*/  @!P0 BRA `(.L_x_42) ;  /* 0x00000068002c8947 */ /* 0x008ff60003800000 */
.L_x_99:
[----:B---3--:R-:W3:Y:S01]  /*65a0*/  LDTM.x32 R4, tmem[UR10] ;  /* 0x0000000a000479ee */ /* 0x008ee200082c0000 */
[----:B-1----:R-:W-:Y:S01]  /*65b0*/  ULEA UR21, UR21, UR16, 0x7 ;  /* 0x0000001015157291 */ /* 0x002fe2000f8e38ff */
[----:B------:R-:W-:Y:S01]  /*65c0*/  IMAD.MOV.U32 R136, RZ, RZ, -0x1 ;  /* 0xffffffffff887424 */ /* 0x000fe200078e00ff */
[----:B------:R-:W-:Y:S01]  /*65d0*/  R2UR UR10, R84 ;  /* 0x00000000540a72ca */ /* 0x000fe200000e0000 */
[----:B--2---:R-:W-:Y:S01]  /*65e0*/  IMAD.U32 R156, RZ, RZ, UR13 ;  /* 0x0000000dff9c7e24 */ /* 0x004fe2000f8e00ff */
[----:B------:R-:W-:Y:S02]  /*65f0*/  USHF.L.U32 UR20, UR9, 0x1f, URZ ;  /* 0x0000001f09147899 */ /* 0x000fe400080006ff */
[----:B------:R-:W-:-:S04]  /*6600*/  IADD3 R137, PT, PT, -R151, UR21, RZ ;  /* 0x0000001597897c10 */ /* 0x000fc8000fffe1ff */
[----:B------:R-:W-:-:S04]  /*6610*/  VIADDMNMX R37, R137, 0x1f, RZ, !PT ;  /* 0x0000001f89257846 */ /* 0x000fc800078001ff */
[----:B------:R-:W-:Y:S01]  /*6620*/  SHF.R.U32.HI R36, RZ, R37, R136 ;  /* 0x00000025ff247219 */ /* 0x000fe20000011688 */
[----:B------:R-:W1:Y:S01]  /*6630*/  LDTM.x32 R52, tmem[UR10] ;  /* 0x0000000a003479ee */ /* 0x000e6200082c0000 */
[----:B------:R-:W-:Y:S02]  /*6640*/  R2UR UR10, R85 ;  /* 0x00000000550a72ca */ /* 0x000fe400000e0000 */
[----:B------:R-:W-:-:S05]  /*6650*/  R2P PR, R36, 0x7e ;  /* 0x0000007e24007804 */ /* 0x000fca0000000000 */
[----:B---3--:R-:W-:Y:S02]  /*6660*/  SEL R97, R5, 0xff800000, P1 ;  /* 0xff80000005617807 */ /* 0x008fe40000800000 */
        /* <DEDUP_REMOVED lines=43> */
[----:B------:R-:W2:Y:S01]  /*6920*/  LDTM.x32 R20, tmem[UR10] ;  /* 0x0000000a001479ee */ /* 0x000ea200082c0000 */
[----:B-1----:R-:W-:Y:S02]  /*6930*/  SEL R53, R53, 0xff800000, P1 ;  /* 0xff80000035357807 */ /* 0x002fe40000800000 */
        /* <DEDUP_REMOVED lines=15> */
[----:B------:R-:W-:Y:S02]  /*6a30*/  R2P PR, R4.B2, 0x7f ;  /* 0x0000007f04007804 */ /* 0x000fe40000002000 */
[----:B------:R-:W-:-:S03]  /*6a40*/  FMNMX R157, R100, R101, !PT ;  /* 0x00000065649d7209 */ /* 0x000fc60007800000 */
        /* <DEDUP_REMOVED lines=8> */
[----:B------:R-:W-:-:S03]  /*6ad0*/  FMNMX3 R157, R157, R106, R107, !PT ;  /* 0x0000006a9d9d7276 */ /* 0x000fc6000780006b */
        /* <DEDUP_REMOVED lines=21> */
[----:B--2---:R-:W-:Y:S02]  /*6c30*/  SEL R127, R21, 0xff800000, P1 ;  /* 0xff800000157f7807 */ /* 0x004fe40000800000 */
[----:B------:R-:W-:Y:S02]  /*6c40*/  SEL R120, R22, 0xff800000, P2 ;  /* 0xff80000016787807 */ /* 0x000fe40001000000 */
[----:B------:R-:W-:-:S02]  /*6c50*/  SEL R121, R23, 0xff800000, P3 ;  /* 0xff80000017797807 */ /* 0x000fc40001800000 */
[----:B------:R-:W-:Y:S02]  /*6c60*/  SEL R122, R24, 0xff800000, P4 ;  /* 0xff800000187a7807 */ /* 0x000fe40002000000 */
[----:B------:R-:W-:Y:S02]  /*6c70*/  SEL R123, R25, 0xff800000, P5 ;  /* 0xff800000197b7807 */ /* 0x000fe40002800000 */
[----:B------:R-:W-:Y:S02]  /*6c80*/  SEL R130, R26, 0xff800000, P6 ;  /* 0xff8000001a827807 */ /* 0x000fe40003000000 */
[----:B------:R-:W-:Y:S02]  /*6c90*/  R2P PR, R138.B1, 0x7f ;  /* 0x0000007f8a007804 */ /* 0x000fe40000001000 */
[----:B------:R-:W-:Y:S02]  /*6ca0*/  VIADDMNMX R137, R137, 0x7f, RZ, !PT ;  /* 0x0000007f89897846 */ /* 0x000fe400078001ff */
[----:B------:R-:W-:-:S02]  /*6cb0*/  FMNMX3 R157, R157, R112, R113, !PT ;  /* 0x000000709d9d7276 */ /* 0x000fc40007800071 */
        /* <DEDUP_REMOVED lines=8> */
[----:B------:R-:W-:Y:S02]  /*6d40*/  SHF.R.U32.HI R136, RZ, R137, R136 ;  /* 0x00000089ff887219 */ /* 0x000fe40000011688 */
[----:B------:R-:W-:Y:S02]  /*6d50*/  FMNMX3 R157, R157, R118, R119, !PT ;  /* 0x000000769d9d7276 */ /* 0x000fe40007800077 */
[----:B------:R-:W-:Y:S02]  /*6d60*/  SEL R36, R36, 0xff800000, P0 ;  /* 0xff80000024247807 */ /* 0x000fe40000000000 */
[----:B------:R-:W-:-:S02]  /*6d70*/  ISETP.NE.U32.AND P0, PT, R4, 0x1, PT ;  /* 0x000000010400780c */ /* 0x000fc40003f05070 */
[----:B------:R-:W-:Y:S02]  /*6d80*/  SEL R37, R37, 0xff800000, P1 ;  /* 0xff80000025257807 */ /* 0x000fe40000800000 */
[----:B------:R-:W-:Y:S02]  /*6d90*/  SEL R126, R20, 0xff800000, !P0 ;  /* 0xff800000147e7807 */ /* 0x000fe40004000000 */
[----:B------:R-:W-:Y:S02]  /*6da0*/  LOP3.LUT P0, RZ, R138, 0x80, RZ, 0xc0, !PT ;  /* 0x000000808aff7812 */ /* 0x000fe4000780c0ff */
[----:B------:R-:W-:Y:S02]  /*6db0*/  SEL R38, R38, 0xff800000, P2 ;  /* 0xff80000026267807 */ /* 0x000fe40001000000 */
[----:B------:R-:W-:Y:S02]  /*6dc0*/  SEL R131, R27, 0xff800000, P0 ;  /* 0xff8000001b837807 */ /* 0x000fe40000000000 */
[----:B------:R-:W-:-:S02]  /*6dd0*/  LOP3.LUT P0, RZ, R138, 0x8000, RZ, 0xc0, !PT ;  /* 0x000080008aff7812 */ /* 0x000fc4000780c0ff */
[----:B------:R-:W-:Y:S02]  /*6de0*/  SEL R39, R39, 0xff800000, P3 ;  /* 0xff80000027277807 */ /* 0x000fe40001800000 */
[----:B------:R-:W-:Y:S02]  /*6df0*/  SEL R135, R35, 0xff800000, P0 ;  /* 0xff80000023877807 */ /* 0x000fe40000000000 */
[----:B------:R-:W1:Y:S01]  /*6e00*/  LDTM.x32 R4, tmem[UR10] ;  /* 0x0000000a000479ee */ /* 0x000e6200082c0000 */
[----:B------:R-:W-:Y:S02]  /*6e10*/  LOP3.LUT P0, RZ, R138, 0x800000, RZ, 0xc0, !PT ;  /* 0x008000008aff7812 */ /* 0x000fe4000780c0ff */
[----:B------:R-:W-:Y:S02]  /*6e20*/  SEL R40, R40, 0xff800000, P4 ;  /* 0xff80000028287807 */ /* 0x000fe40002000000 */
[----:B------:R-:W-:Y:S02]  /*6e30*/  SEL R43, R43, 0xff800000, P0 ;  /* 0xff8000002b2b7807 */ /* 0x000fe40000000000 */
[----:B------:R-:W-:-:S02]  /*6e40*/  SEL R41, R41, 0xff800000, P5 ;  /* 0xff80000029297807 */ /* 0x000fc40002800000 */
[----:B------:R-:W-:Y:S02]  /*6e50*/  SEL R42, R42, 0xff800000, P6 ;  /* 0xff8000002a2a7807 */ /* 0x000fe40003000000 */
[----:B------:R-:W-:Y:S02]  /*6e60*/  R2P PR, R138.B3, 0x7f ;  /* 0x0000007f8a007804 */ /* 0x000fe40000003000 */
[----:B------:R-:W-:Y:S02]  /*6e70*/  FMNMX3 R157, R157, R58, R59, !PT ;  /* 0x0000003a9d9d7276 */ /* 0x000fe4000780003b */
[----:B------:R-:W-:Y:S02]  /*6e80*/  R2UR UR10, R85 ;  /* 0x00000000550a72ca */ /* 0x000fe400000e0000 */
[----:B------:R-:W-:Y:S02]  /*6e90*/  SEL R44, R44, 0xff800000, P0 ;  /* 0xff8000002c2c7807 */ /* 0x000fe40000000000 */
[----:B------:R-:W-:-:S02]  /*6ea0*/  ISETP.GT.AND P0, PT, R138, -0x1, PT ;  /* 0xffffffff8a00780c */ /* 0x000fc40003f04270 */
        /* <DEDUP_REMOVED lines=8> */
[----:B------:R-:W-:Y:S02]  /*6f30*/  FMNMX3 R157, R157, R66, R67, !PT ;  /* 0x000000429d9d7276 */ /* 0x000fe40007800043 */
[----:B-1----:R-:W-:Y:S02]  /*6f40*/  SEL R5, R5, 0xff800000, P1 ;  /* 0xff80000005057807 */ /* 0x002fe40000800000 */
[----:B------:R-:W-:Y:S02]  /*6f50*/  SEL R6, R6, 0xff800000, P2 ;  /* 0xff80000006067807 */ /* 0x000fe40001000000 */
[----:B------:R-:W-:-:S02]  /*6f60*/  SEL R7, R7, 0xff800000, P3 ;  /* 0xff80000007077807 */ /* 0x000fc40001800000 */
[----:B------:R-:W-:Y:S02]  /*6f70*/  SEL R8, R8, 0xff800000, P4 ;  /* 0xff80000008087807 */ /* 0x000fe40002000000 */
[----:B------:R-:W-:Y:S02]  /*6f80*/  SEL R9, R9, 0xff800000, P5 ;  /* 0xff80000009097807 */ /* 0x000fe40002800000 */
[----:B------:R-:W-:Y:S02]  /*6f90*/  SEL R10, R10, 0xff800000, P6 ;  /* 0xff8000000a0a7807 */ /* 0x000fe40003000000 */
[----:B------:R-:W-:Y:S02]  /*6fa0*/  R2P PR, R136.B1, 0x7f ;  /* 0x0000007f88007804 */ /* 0x000fe40000001000 */
[----:B------:R-:W-:-:S03]  /*6fb0*/  FMNMX3 R157, R157, R74, R75, !PT ;  /* 0x0000004a9d9d7276 */ /* 0x000fc6000780004b */
[----:B------:R-:W-:Y:S02]  /*6fc0*/  SEL R12, R12, 0xff800000, P0 ;  /* 0xff8000000c0c7807 */ /* 0x000fe40000000000 */
[----:B------:R-:W-:Y:S02]  /*6fd0*/  SEL R13, R13, 0xff800000, P1 ;  /* 0xff8000000d0d7807 */ /* 0x000fe40000800000 */
[----:B------:R-:W-:Y:S02]  /*6fe0*/  SEL R14, R14, 0xff800000, P2 ;  /* 0xff8000000e0e7807 */ /* 0x000fe40001000000 */
[----:B------:R-:W-:Y:S02]  /*6ff0*/  SEL R15, R15, 0xff800000, P3 ;  /* 0xff8000000f0f7807 */ /* 0x000fe40001800000 */
[----:B------:R-:W-:Y:S02]  /*7000*/  SEL R16, R16, 0xff800000, P4 ;  /* 0xff80000010107807 */ /* 0x000fe40002000000 */
[----:B------:R-:W-:-:S02]  /*7010*/  SEL R17, R17, 0xff800000, P5 ;  /* 0xff80000011117807 */ /* 0x000fc40002800000 */
[----:B------:R-:W-:Y:S02]  /*7020*/  SEL R140, R18, 0xff800000, P6 ;  /* 0xff800000128c7807 */ /* 0x000fe40003000000 */
[C---:B------:R-:W-:Y:S02]  /*7030*/  R2P PR, R136.reuse.B2, 0x7f ;  /* 0x0000007f88007804 */ /* 0x040fe40000002000 */
[----:B------:R-:W-:Y:S02]  /*7040*/  LOP3.LUT R18, R136, 0x1, RZ, 0xc0, !PT ;  /* 0x0000000188127812 */ /* 0x000fe400078ec0ff */
[----:B------:R-:W-:Y:S02]  /*7050*/  FMNMX3 R157, R157, R82, R83, !PT ;  /* 0x000000529d9d7276 */ /* 0x000fe40007800053 */
[----:B------:R-:W-:Y:S02]  /*7060*/  SEL R143, R21, 0xff800000, P1 ;  /* 0xff800000158f7807 */ /* 0x000fe40000800000 */
[----:B------:R-:W-:-:S02]  /*7070*/  SEL R146, R22, 0xff800000, P2 ;  /* 0xff80000016927807 */ /* 0x000fc40001000000 */
[----:B------:R-:W-:Y:S02]  /*7080*/  FMNMX3 R22, R150, R96, R97, !PT ;  /* 0x0000006096167276 */ /* 0x000fe40007800061 */
[----:B------:R-:W-:Y:S02]  /*7090*/  FMNMX R21, R86, R87, !PT ;  /* 0x0000005756157209 */ /* 0x000fe40007800000 */
[----:B------:R-:W-:Y:S02]  /*70a0*/  SEL R142, R20, 0xff800000, P0 ;  /* 0xff800000148e7807 */ /* 0x000fe40000000000 */
[----:B------:R-:W-:Y:S02]  /*70b0*/  FMNMX R20, R88, R89, !PT ;  /* 0x0000005958147209 */ /* 0x000fe40007800000 */
        /* <DEDUP_REMOVED lines=20> */
[----:B------:R-:W-:Y:S02]  /*7200*/  ISETP.NE.U32.AND P0, PT, R18, 0x1, PT ;  /* 0x000000011200780c */ /* 0x000fe40003f05070 */
[----:B------:R-:W-:Y:S02]  /*7210*/  FMNMX3 R20, R20, R80, R81, !PT ;  /* 0x0000005014147276 */ /* 0x000fe40007800051 */
[----:B------:R-:W-:Y:S02]  /*7220*/  FMNMX3 R22, R22, R126, R127, !PT ;  /* 0x0000007e16167276 */ /* 0x000fe4000780007f */
[----:B------:R-:W-:Y:S02]  /*7230*/  FMNMX3 R21, R21, R120, R121, !PT ;  /* 0x0000007815157276 */ /* 0x000fe40007800079 */
[----:B------:R-:W-:Y:S02]  /*7240*/  SEL R4, R4, 0xff800000, !P0 ;  /* 0xff80000004047807 */ /* 0x000fe40004000000 */
[----:B------:R-:W-:-:S02]  /*7250*/  LOP3.LUT P0, RZ, R136, 0x80, RZ, 0xc0, !PT ;  /* 0x0000008088ff7812 */ /* 0x000fc4000780c0ff */
[----:B------:R-:W-:Y:S02]  /*7260*/  FMNMX3 R20, R20, R122, R123, !PT ;  /* 0x0000007a14147276 */ /* 0x000fe4000780007b */
[----:B------:R-:W-:Y:S02]  /*7270*/  FMNMX3 R157, R157, R130, R131, !PT ;  /* 0x000000829d9d7276 */ /* 0x000fe40007800083 */
[----:B------:R-:W-:Y:S02]  /*7280*/  FMNMX3 R22, R22, R124, R125, !PT ;  /* 0x0000007c16167276 */ /* 0x000fe4000780007d */
[----:B------:R-:W-:Y:S02]  /*7290*/  FMNMX3 R21, R21, R128, R129, !PT ;  /* 0x0000008015157276 */ /* 0x000fe40007800081 */
[----:B------:R-:W-:Y:S02]  /*72a0*/  SEL R11, R11, 0xff800000, P0 ;  /* 0xff8000000b0b7807 */ /* 0x000fe40000000000 */
        /* <DEDUP_REMOVED lines=12> */
[----:B------:R-:W-:-:S02]  /*7370*/  SEL R147, R23, 0xff800000, P3 ;  /* 0xff80000017937807 */ /* 0x000fc40001800000 */
[----:B------:R-:W-:Y:S02]  /*7380*/  SEL R144, R24, 0xff800000, P4 ;  /* 0xff80000018907807 */ /* 0x000fe40002000000 */
[----:B------:R-:W-:Y:S02]  /*7390*/  SEL R145, R25, 0xff800000, P5 ;  /* 0xff80000019917807 */ /* 0x000fe40002800000 */
[----:B------:R-:W-:Y:S02]  /*73a0*/  SEL R18, R26, 0xff800000, P6 ;  /* 0xff8000001a127807 */ /* 0x000fe40003000000 */
[----:B------:R-:W-:Y:S02]  /*73b0*/  FMNMX3 R20, R20, R48, R49, !PT ;  /* 0x0000003014147276 */ /* 0x000fe40007800031 */
[----:B------:R-:W-:Y:S02]  /*73c0*/  FMNMX3 R157, R157, R50, R51, !PT ;  /* 0x000000329d9d7276 */ /* 0x000fe40007800033 */
[----:B------:R-:W-:-:S02]  /*73d0*/  FMNMX3 R22, R22, R4, R5, !PT ;  /* 0x0000000416167276 */ /* 0x000fc40007800005 */
[----:B------:R-:W-:Y:S02]  /*73e0*/  FMNMX3 R21, R21, R6, R7, !PT ;  /* 0x0000000615157276 */ /* 0x000fe40007800007 */
[----:B------:R-:W-:Y:S02]  /*73f0*/  R2P PR, R136.B3, 0x7f ;  /* 0x0000007f88007804 */ /* 0x000fe40000003000 */
[----:B------:R-:W-:Y:S02]  /*7400*/  FMNMX3 R20, R20, R8, R9, !PT ;  /* 0x0000000814147276 */ /* 0x000fe40007800009 */
[----:B------:R-:W-:Y:S02]  /*7410*/  FMNMX3 R157, R157, R10, R11, !PT ;  /* 0x0000000a9d9d7276 */ /* 0x000fe4000780000b */
[----:B------:R-:W-:Y:S02]  /*7420*/  FMNMX3 R22, R22, R12, R13, !PT ;  /* 0x0000000c16167276 */ /* 0x000fe4000780000d */
[----:B------:R-:W-:-:S02]  /*7430*/  FMNMX3 R21, R21, R14, R15, !PT ;  /* 0x0000000e15157276 */ /* 0x000fc4000780000f */
[----:B------:R-:W-:Y:S02]  /*7440*/  SEL R138, R28, 0xff800000, P0 ;  /* 0xff8000001c8a7807 */ /* 0x000fe40000000000 */
[----:B------:R-:W-:Y:S02]  /*7450*/  ISETP.GT.AND P0, PT, R136, -0x1, PT ;  /* 0xffffffff8800780c */ /* 0x000fe40003f04270 */
[----:B------:R-:W-:Y:S02]  /*7460*/  SEL R139, R29, 0xff800000, P1 ;  /* 0xff8000001d8b7807 */ /* 0x000fe40000800000 */
[----:B------:R-:W-:Y:S02]  /*7470*/  SEL R136, R30, 0xff800000, P2 ;  /* 0xff8000001e887807 */ /* 0x000fe40001000000 */
[----:B------:R-:W-:Y:S02]  /*7480*/  SEL R137, R31, 0xff800000, P3 ;  /* 0xff8000001f897807 */ /* 0x000fe40001800000 */
[----:B------:R-:W-:-:S02]  /*7490*/  FMNMX3 R20, R20, R16, R17, !PT ;  /* 0x0000001014147276 */ /* 0x000fc40007800011 */
[----:B------:R-:W-:Y:S02]  /*74a0*/  FMNMX3 R157, R157, R140, R141, !PT ;  /* 0x0000008c9d9d7276 */ /* 0x000fe4000780008d */
[----:B------:R-:W-:Y:S02]  /*74b0*/  FMNMX3 R22, R22, R142, R143, !PT ;  /* 0x0000008e16167276 */ /* 0x000fe4000780008f */
[----:B------:R-:W-:Y:S02]  /*74c0*/  FMNMX3 R21, R21, R146, R147, !PT ;  /* 0x0000009215157276 */ /* 0x000fe40007800093 */
[----:B------:R-:W-:Y:S02]  /*74d0*/  SEL R35, R35, 0xff800000, !P0 ;  /* 0xff80000023237807 */ /* 0x000fe40004000000 */
[----:B------:R-:W-:Y:S02]  /*74e0*/  SEL R32, R32, 0xff800000, P4 ;  /* 0xff80000020207807 */ /* 0x000fe40002000000 */
[----:B------:R-:W-:-:S02]  /*74f0*/  SEL R33, R33, 0xff800000, P5 ;  /* 0xff80000021217807 */ /* 0x000fc40002800000 */
[----:B------:R-:W-:Y:S02]  /*7500*/  SEL R34, R34, 0xff800000, P6 ;  /* 0xff80000022227807 */ /* 0x000fe40003000000 */
[----:B------:R-:W-:Y:S02]  /*7510*/  FMNMX3 R20, R20, R144, R145, !PT ;  /* 0x0000009014147276 */ /* 0x000fe40007800091 */
[----:B------:R-:W-:Y:S02]  /*7520*/  FMNMX3 R157, R157, R18, R19, !PT ;  /* 0x000000129d9d7276 */ /* 0x000fe40007800013 */
[----:B------:R-:W-:Y:S02]  /*7530*/  FMNMX3 R22, R22, R138, R139, !PT ;  /* 0x0000008a16167276 */ /* 0x000fe4000780008b */
[----:B------:R-:W-:Y:S02]  /*7540*/  FMNMX3 R21, R21, R136, R137, !PT ;  /* 0x0000008815157276 */ /* 0x000fe40007800089 */
[----:B------:R-:W-:-:S02]  /*7550*/  FMNMX3 R20, R20, R32, R33, !PT ;  /* 0x0000002014147276 */ /* 0x000fc40007800021 */
[----:B------:R-:W-:Y:S02]  /*7560*/  FMNMX3 R157, R157, R34, R35, !PT ;  /* 0x000000229d9d7276 */ /* 0x000fe40007800023 */
[----:B------:R-:W-:-:S04]  /*7570*/  FMNMX R21, R22, R21, !PT ;  /* 0x0000001516157209 */ /* 0x000fc80007800000 */
[----:B------:R-:W-:-:S04]  /*7580*/  FMNMX3 R157, R21, R20, R157, !PT ;  /* 0x00000014159d7276 */ /* 0x000fc8000780009d */
[----:B------:R-:W-:-:S04]  /*7590*/  FSETP.NEU.AND P0, PT, R157, -INF , PT ;  /* 0xff8000009d00780b */ /* 0x000fc80003f0d000 */
[----:B------:R-:W-:Y:S02]  /*75a0*/  FSEL R21, R157, RZ, P0 ;  /* 0x000000ff9d157208 */ /* 0x000fe40000000000 */
[----:B------:R-:W-:-:S03]  /*75b0*/  ELECT P0, URZ, PT ;  /* 0x0000000000ff782f */ /* 0x000fc60003800000 */
[----:B------:R-:W-:-:S04]  /*75c0*/  FADD R154, -R21, R150 ;  /* 0x00000096159a7221 */ /* 0x000fc80000000100 */
[----:B------:R-:W-:-:S05]  /*75d0*/  FMUL R154, R154, UR13 ;  /* 0x0000000d9a9a7c20 */ /* 0x000fca0008400000 */
[----:B------:R-:W-:Y:S02]  /*75e0*/  FSETP.GE.AND P1, PT, R154, -4, PT ;  /* 0xc08000009a00780b */ /* 0x000fe40003f26000 */
[----:B------:R-:W1:Y:S02]  /*75f0*/  MUFU.EX2 R154, R154 ;  /* 0x0000009a009a7308 */ /* 0x000e640000000800 */
[C---:B------:R-:W-:Y:S02]  /*7600*/  FSEL R21, R150.reuse, R21, P1 ;  /* 0x0000001596157208 */ /* 0x040fe40000800000 */
[----:B------:R-:W-:-:S03]  /*7610*/  FSEL R150, R150, R157, P1 ;  /* 0x0000009d96967208 */ /* 0x000fc60000800000 */
[----:B------:R-:W-:-:S04]  /*7620*/  FFMA R156, -R21, R156, 8 ;  /* 0x41000000159c7423 */ /* 0x000fc8000000019c */
[--C-:B------:R-:W-:Y:S02]  /*7630*/  FFMA2 R20, R96.F32x2.HI_LO, UR13.F32, R156.reuse.F32 ;  /* 0x0000000d60147c49 */ /* 0x100fe4000920009c */
[--C-:B------:R-:W-:Y:S02]  /*7640*/  FFMA2 R22, R86.F32x2.HI_LO, UR13.F32, R156.reuse.F32 ;  /* 0x0000000d56167c49 */ /* 0x100fe4000920009c */
[--C-:B------:R-:W-:Y:S02]  /*7650*/  FFMA2 R24, R88.F32x2.HI_LO, UR13.F32, R156.reuse.F32 ;  /* 0x0000000d58187c49 */ /* 0x100fe4000920009c */
[--C-:B------:R-:W-:Y:S01]  /*7660*/  FFMA2 R26, R100.F32x2.HI_LO, UR13.F32, R156.reuse.F32 ;  /* 0x0000000d641a7c49 */ /* 0x100fe2000920009c */
[----:B------:R-:W-:Y:S01]  /*7670*/  MUFU.EX2 R20, R20 ;  /* 0x0000001400147308 */ /* 0x000fe20000000800 */
[--C-:B------:R-:W-:Y:S01]  /*7680*/  FFMA2 R28, R90.F32x2.HI_LO, UR13.F32, R156.reuse.F32 ;  /* 0x0000000d5a1c7c49 */ /* 0x100fe2000920009c */
[----:B-1----:R-:W-:Y:S01]  /*7690*/  FSEL R159, R154, 1, !P1 ;  /* 0x3f8000009a9f7808 */ /* 0x002fe20004800000 */
[----:B------:R-:W-:-:S02]  /*76a0*/  FFMA2 R30, R92.F32x2.HI_LO, UR13.F32, R156.F32 ;  /* 0x0000000d5c1e7c49 */ /* 0x000fc4000920009c */
[--C-:B------:R-:W-:Y:S02]  /*76b0*/  FFMA2 R86, R94.F32x2.HI_LO, UR13.F32, R156.reuse.F32 ;  /* 0x0000000d5e567c49 */ /* 0x100fe4000920009c */
        /* <DEDUP_REMOVED lines=11> */
[----:B------:R-:W2:Y:S01]  /*7770*/  MUFU.EX2 R23, R23 ;  /* 0x0000001700177308 */ /* 0x000ea20000000800 */
        /* <DEDUP_REMOVED lines=9> */
[----:B------:R-:W3:Y:S01]  /*7810*/  MUFU.EX2 R25, R25 ;  /* 0x0000001900197308 */ /* 0x000ee20000000800 */
[----:B------:R-:W-:-:S02]  /*7820*/  FFMA2 R106, R126.F32x2.HI_LO, UR13.F32, R156.F32 ;  /* 0x0000000d7e6a7c49 */ /* 0x000fc4000920009c */
[--C-:B------:R-:W-:Y:S02]  /*7830*/  FFMA2 R112, R122.F32x2.HI_LO, UR13.F32, R156.reuse.F32 ;  /* 0x0000000d7a707c49 */ /* 0x100fe4000920009c */
[--C-:B------:R-:W-:Y:S02]  /*7840*/  FFMA2 R116, R124.F32x2.HI_LO, UR13.F32, R156.reuse.F32 ;  /* 0x0000000d7c747c49 */ /* 0x100fe4000920009c */
[--C-:B------:R-:W-:Y:S01]  /*7850*/  FFMA2 R118, R128.F32x2.HI_LO, UR13.F32, R156.reuse.F32 ;  /* 0x0000000d80767c49 */ /* 0x100fe2000920009c */
[----:B------:R-:W-:Y:S01]  /*7860*/  MUFU.EX2 R26, R26 ;  /* 0x0000001a001a7308 */ /* 0x000fe20000000800 */
[--C-:B------:R-:W-:Y:S02]  /*7870*/  FFMA2 R122, R134.F32x2.HI_LO, UR13.F32, R156.reuse.F32 ;  /* 0x0000000d867a7c49 */ /* 0x100fe4000920009c */
[--C-:B------:R-:W-:Y:S01]  /*7880*/  FFMA2 R124, R4.F32x2.HI_LO, UR13.F32, R156.reuse.F32 ;  /* 0x0000000d047c7c49 */ /* 0x100fe2000920009c */
[----:B-1----:R-:W-:Y:S01]  /*7890*/  F2FP.SATFINITE.E4M3.F32.PACK_AB_MERGE_C R4, R21, R20, RZ ;  /* 0x000000141504723e */ /* 0x002fe200048070ff */
[----:B------:R-:W-:-:S02]  /*78a0*/  FFMA2 R126, R6.F32x2.HI_LO, UR13.F32, R156.F32 ;  /* 0x0000000d067e7c49 */ /* 0x000fc4000920009c */
[--C-:B------:R-:W-:Y:S01]  /*78b0*/  FFMA2 R128, R8.F32x2.HI_LO, UR13.F32, R156.reuse.F32 ;  /* 0x0000000d08807c49 */ /* 0x100fe2000920009c */
[----:B------:R-:W1:Y:S01]  /*78c0*/  MUFU.EX2 R27, R27 ;  /* 0x0000001b001b7308 */ /* 0x000e620000000800 */
[--C-:B------:R-:W-:Y:S01]  /*78d0*/  FFMA2 R72, R72.F32x2.HI_LO, UR13.F32, R156.reuse.F32 ;  /* 0x0000000d48487c49 */ /* 0x100fe2000920009c */
[----:B--2---:R-:W-:Y:S01]  /*78e0*/  F2FP.SATFINITE.E4M3.F32.PACK_AB_MERGE_C R9, R23, R22, RZ ;  /* 0x000000161709723e */ /* 0x004fe200048070ff */
[--C-:B------:R-:W-:Y:S01]  /*78f0*/  FFMA2 R74, R74.F32x2.HI_LO, UR13.F32, R156.reuse.F32 ;  /* 0x0000000d4a4a7c49 */ /* 0x100fe2000920009c */
[----:B---3--:R-:W-:Y:S01]  /*7900*/  F2FP.SATFINITE.E4M3.F32.PACK_AB_MERGE_C R5, R25, R24, RZ ;  /* 0x000000181905723e */ /* 0x008fe200048070ff */
[--C-:B------:R-:W-:Y:S02]  /*7910*/  FFMA2 R134, R14.F32x2.HI_LO, UR13.F32, R156.reuse.F32 ;  /* 0x0000000d0e867c49 */ /* 0x100fe4000920009c */
[----:B------:R-:W-:Y:S02]  /*7920*/  IMAD.SHL.U32 R14, R0, 0x4, RZ ;  /* 0x00000004000e7824 */ /* 0x000fe400078e00ff */
[--C-:B------:R-:W-:Y:S01]  /*7930*/  FFMA2 R76, R76.F32x2.HI_LO, UR13.F32, R156.reuse.F32 ;  /* 0x0000000d4c4c7c49 */ /* 0x100fe2000920009c */
[----:B------:R-:W-:Y:S01]  /*7940*/  MUFU.EX2 R28, R28 ;  /* 0x0000001c001c7308 */ /* 0x000fe20000000800 */
[--C-:B------:R-:W-:Y:S01]  /*7950*/  FFMA2 R78, R78.F32x2.HI_LO, UR13.F32, R156.reuse.F32 ;  /* 0x0000000d4e4e7c49 */ /* 0x100fe2000920009c */
[----:B------:R-:W-:Y:S01]  /*7960*/  PRMT R4, R4, 0x5410, R9 ;  /* 0x0000541004047816 */ /* 0x000fe20000000009 */
[--C-:B------:R-:W-:Y:S01]  /*7970*/  FFMA2 R108, R120.F32x2.HI_LO, UR13.F32, R156.reuse.F32 ;  /* 0x0000000d786c7c49 */ /* 0x100fe2000920009c */
[----:B------:R-:W-:Y:S01]  /*7980*/  LOP3.LUT R14, R14, 0x1fc, RZ, 0xc0, !PT ;  /* 0x000001fc0e0e7812 */ /* 0x000fe200078ec0ff */
[----:B------:R-:W-:-:S02]  /*7990*/  FFMA2 R114, R130.F32x2.HI_LO, UR13.F32, R156.F32 ;  /* 0x0000000d82727c49 */ /* 0x000fc4000920009c */
[--C-:B------:R-:W-:Y:S01]  /*79a0*/  FFMA2 R120, R132.F32x2.HI_LO, UR13.F32, R156.reuse.F32 ;  /* 0x0000000d84787c49 */ /* 0x100fe2000920009c */
[----:B------:R-:W2:Y:S01]  /*79b0*/  MUFU.EX2 R29, R29 ;  /* 0x0000001d001d7308 */ /* 0x000ea20000000800 */
[----:B-1----:R-:W-:Y:S01]  /*79c0*/  F2FP.SATFINITE.E4M3.F32.PACK_AB_MERGE_C R8, R27, R26, RZ ;  /* 0x0000001a1b08723e */ /* 0x002fe200048070ff */
[--C-:B------:R-:W-:Y:S01]  /*79d0*/  FFMA2 R130, R10.F32x2.HI_LO, UR13.F32, R156.reuse.F32 ;  /* 0x0000000d0a827c49 */ /* 0x100fe2000920009c */
[----:B------:R1:W-:Y:S01]  /*79e0*/  STS [R14+UR8+0x22c], R159 ;  /* 0x00022c9f0e007988 */ /* 0x0003e20008000808 */
[----:B------:R-:W-:Y:S01]  /*79f0*/  FFMA2 R132, R12.F32x2.HI_LO, UR13.F32, R156.F32 ;  /* 0x0000000d0c847c49 */ /* 0x000fe2000920009c */
[----:B------:R-:W-:Y:S01]  /*7a00*/  PRMT R5, R5, 0x5410, R8 ;  /* 0x0000541005057816 */ /* 0x000fe20000000008 */
[--C-:B------:R-:W-:Y:S02]  /*7a10*/  FFMA2 R64, R64.F32x2.HI_LO, UR13.F32, R156.reuse.F32 ;  /* 0x0000000d40407c49 */ /* 0x100fe4000920009c */
[----:B------:R-:W-:Y:S01]  /*7a20*/  MUFU.EX2 R30, R30 ;  /* 0x0000001e001e7308 */ /* 0x000fe20000000800 */
[----:B------:R-:W-:-:S02]  /*7a30*/  FFMA2 R66, R66.F32x2.HI_LO, UR13.F32, R156.F32 ;  /* 0x0000000d42427c49 */ /* 0x000fc4000920009c */
[--C-:B------:R-:W-:Y:S02]  /*7a40*/  FFMA2 R80, R80.F32x2.HI_LO, UR13.F32, R156.reuse.F32 ;  /* 0x0000000d50507c49 */ /* 0x100fe4000920009c */
[--C-:B------:R-:W-:Y:S02]  /*7a50*/  FFMA2 R82, R82.F32x2.HI_LO, UR13.F32, R156.reuse.F32 ;  /* 0x0000000d52527c49 */ /* 0x100fe4000920009c */
[--C-:B------:R-:W-:Y:S01]  /*7a60*/  FFMA2 R152, R16.F32x2.HI_LO, UR13.F32, R156.reuse.F32 ;  /* 0x0000000d10987c49 */ /* 0x100fe2000920009c */
[----:B------:R-:W3:Y:S01]  /*7a70*/  MUFU.EX2 R31, R31 ;  /* 0x0000001f001f7308 */ /* 0x000ee20000000800 */
[----:B--2---:R-:W-:Y:S01]  /*7a80*/  F2FP.SATFINITE.E4M3.F32.PACK_AB_MERGE_C R6, R29, R28, RZ ;  /* 0x0000001c1d06723e */ /* 0x004fe200048070ff */
[--C-:B------:R-:W-:Y:S02]  /*7a90*/  FFMA2 R36, R36.F32x2.HI_LO, UR13.F32, R156.reuse.F32 ;  /* 0x0000000d24247c49 */ /* 0x100fe4000920009c */
[--C-:B------:R-:W-:Y:S02]  /*7aa0*/  FFMA2 R38, R38.F32x2.HI_LO, UR13.F32, R156.reuse.F32 ;  /* 0x0000000d26267c49 */ /* 0x100fe4000920009c */
[----:B------:R-:W-:-:S02]  /*7ab0*/  FFMA2 R40, R40.F32x2.HI_LO, UR13.F32, R156.F32 ;  /* 0x0000000d28287c49 */ /* 0x000fc4000920009c */
[----:B------:R-:W-:Y:S01]  /*7ac0*/  MUFU.EX2 R86, R86 ;  /* 0x0000005600567308 */ /* 0x000fe20000000800 */
[--C-:B------:R-:W-:Y:S02]  /*7ad0*/  FFMA2 R42, R42.F32x2.HI_LO, UR13.F32, R156.reuse.F32 ;  /* 0x0000000d2a2a7c49 */ /* 0x100fe4000920009c */
[--C-:B------:R-:W-:Y:S02]  /*7ae0*/  FFMA2 R154, R18.F32x2.HI_LO, UR13.F32, R156.reuse.F32 ;  /* 0x0000000d129a7c49 */ /* 0x100fe4000920009c */
[----:B-1----:R-:W-:Y:S02]  /*7af0*/  IMAD.U32 R14, RZ, RZ, UR31 ;  /* 0x0000001fff0e7e24 */ /* 0x002fe4000f8e00ff */
[--C-:B------:R-:W-:Y:S02]  /*7b00*/  FFMA2 R44, R44.F32x2.HI_LO, UR13.F32, R156.reuse.F32 ;  /* 0x0000000d2c2c7c49 */ /* 0x100fe4000920009c */
[--C-:B------:R-:W-:Y:S01]  /*7b10*/  FFMA2 R46, R46.F32x2.HI_LO, UR13.F32, R156.reuse.F32 ;  /* 0x0000000d2e2e7c49 */ /* 0x100fe2000920009c */
[----:B------:R-:W1:Y:S01]  /*7b20*/  MUFU.EX2 R87, R87 ;  /* 0x0000005700577308 */ /* 0x000e620000000800 */
[----:B---3--:R-:W-:Y:S01]  /*7b30*/  F2FP.SATFINITE.E4M3.F32.PACK_AB_MERGE_C R7, R31, R30, RZ ;  /* 0x0000001e1f07723e */ /* 0x008fe200048070ff */
[----:B------:R-:W-:-:S02]  /*7b40*/  FFMA2 R48, R48.F32x2.HI_LO, UR13.F32, R156.F32 ;  /* 0x0000000d30307c49 */ /* 0x000fc4000920009c */
[--C-:B------:R-:W-:Y:S01]  /*7b50*/  FFMA2 R50, R50.F32x2.HI_LO, UR13.F32, R156.reuse.F32 ;  /* 0x0000000d32327c49 */ /* 0x100fe2000920009c */
[----:B------:R-:W-:Y:S01]  /*7b60*/  PRMT R6, R6, 0x5410, R7 ;  /* 0x0000541006067816 */ /* 0x000fe20000000007 */
[--C-:B------:R-:W-:Y:S02]  /*7b70*/  FFMA2 R144, R144.F32x2.HI_LO, UR13.F32, R156.reuse.F32 ;  /* 0x0000000d90907c49 */ /* 0x100fe4000920009c */
[----:B------:R-:W-:Y:S01]  /*7b80*/  MUFU.EX2 R88, R88 ;  /* 0x0000005800587308 */ /* 0x000fe20000000800 */
[--C-:B------:R-:W-:Y:S02]  /*7b90*/  FFMA2 R140, R140.F32x2.HI_LO, UR13.F32, R156.reuse.F32 ;  /* 0x0000000d8c8c7c49 */ /* 0x100fe4000920009c */
[--C-:B------:R-:W-:Y:S02]  /*7ba0*/  FFMA2 R142, R142.F32x2.HI_LO, UR13.F32, R156.reuse.F32 ;  /* 0x0000000d8e8e7c49 */ /* 0x100fe4000920009c */
[--C-:B------:R-:W-:Y:S02]  /*7bb0*/  FFMA2 R146, R146.F32x2.HI_LO, UR13.F32, R156.reuse.F32 ;  /* 0x0000000d92927c49 */ /* 0x100fe4000920009c */
[--C-:B------:R-:W-:Y:S01]  /*7bc0*/  FFMA2 R138, R138.F32x2.HI_LO, UR13.F32, R156.reuse.F32 ;  /* 0x0000000d8a8a7c49 */ /* 0x100fe2000920009c */
[----:B------:R-:W2:Y:S01]  /*7bd0*/  MUFU.EX2 R89, R89 ;  /* 0x0000005900597308 */ /* 0x000ea20000000800 */
[----:B-1----:R-:W-:Y:S01]  /*7be0*/  F2FP.SATFINITE.E4M3.F32.PACK_AB_MERGE_C R7, R87, R86, RZ ;  /* 0x000000565707723e */ /* 0x002fe200048070ff */
[----:B------:R-:W-:-:S06]  /*7bf0*/  FFMA2 R136, R136.F32x2.HI_LO, UR13.F32, R156.F32 ;  /* 0x0000000d88887c49 */ /* 0x000fcc000920009c */
[----:B------:R-:W-:Y:S08]  /*7c00*/  MUFU.EX2 R90, R90 ;  /* 0x0000005a005a7308 */ /* 0x000ff00000000800 */
[----:B------:R-:W1:Y:S01]  /*7c10*/  MUFU.EX2 R91, R91 ;  /* 0x0000005b005b7308 */ /* 0x000e620000000800 */
[----:B--2---:R-:W-:-:S04]  /*7c20*/  F2FP.SATFINITE.E4M3.F32.PACK_AB_MERGE_C R12, R89, R88, RZ ;  /* 0x00000058590c723e */ /* 0x004fc800048070ff */
[----:B------:R-:W-:-:S03]  /*7c30*/  PRMT R7, R7, 0x5410, R12 ;  /* 0x0000541007077816 */ /* 0x000fc6000000000c */
[----:B------:R-:W-:Y:S08]  /*7c40*/  MUFU.EX2 R92, R92 ;  /* 0x0000005c005c7308 */ /* 0x000ff00000000800 */
[----:B------:R-:W2:Y:S01]  /*7c50*/  MUFU.EX2 R93, R93 ;  /* 0x0000005d005d7308 */ /* 0x000ea20000000800 */
[----:B-1----:R-:W-:-:S07]  /*7c60*/  F2FP.SATFINITE.E4M3.F32.PACK_AB_MERGE_C R8, R91, R90, RZ ;  /* 0x0000005a5b08723e */ /* 0x002fce00048070ff */
        /* <DEDUP_REMOVED lines=25> */
[----:B------:R2:W-:Y:S06]  /*7e00*/  BAR.ARV R14, 0x40 ;  /* 0x0001000e0000751d */ /* 0x0005ec0000002000 */
[----:B------:R-:W-:Y:S01]  /*7e10*/  MUFU.EX2 R62, R62 ;  /* 0x0000003e003e7308 */ /* 0x000fe20000000800 */
[----:B------:R3:W-:Y:S01]  /*7e20*/  STTM.x8 tmem[UR10], R4 ;  /* 0x00000004000079ed */ /* 0x0007e200081c000a */
[----:B------:R-:W-:Y:S02]  /*7e30*/  R2UR UR10, R111 ;  /* 0x000000006f0a72ca */ /* 0x000fe400000e0000 */
[----:B-1----:R-:W-:-:S04]  /*7e40*/  F2FP.SATFINITE.E4M3.F32.PACK_AB_MERGE_C R15, R61, R60, RZ ;  /* 0x0000003c3d0f723e */ /* 0x002fc800048070ff */
[----:B------:R-:W1:Y:S08]  /*7e50*/  MUFU.EX2 R63, R63 ;  /* 0x0000003f003f7308 */ /* 0x000e700000000800 */
[----:B------:R-:W-:Y:S08]  /*7e60*/  MUFU.EX2 R52, R52 ;  /* 0x0000003400347308 */ /* 0x000ff00000000800 */
[----:B------:R-:W4:Y:S01]  /*7e70*/  MUFU.EX2 R53, R53 ;  /* 0x0000003500357308 */ /* 0x000f220000000800 */
[----:B-1----:R-:W-:-:S04]  /*7e80*/  F2FP.SATFINITE.E4M3.F32.PACK_AB_MERGE_C R16, R63, R62, RZ ;  /* 0x0000003e3f10723e */ /* 0x002fc800048070ff */
[----:B--2---:R-:W-:-:S03]  /*7e90*/  PRMT R14, R15, 0x5410, R16 ;  /* 0x000054100f0e7816 */ /* 0x004fc60000000010 */
[----:B------:R-:W-:Y:S08]  /*7ea0*/  MUFU.EX2 R54, R54 ;  /* 0x0000003600367308 */ /* 0x000ff00000000800 */
[----:B------:R-:W1:Y:S01]  /*7eb0*/  MUFU.EX2 R55, R55 ;  /* 0x0000003700377308 */ /* 0x000e620000000800 */
[----:B----4-:R-:W-:-:S07]  /*7ec0*/  F2FP.SATFINITE.E4M3.F32.PACK_AB_MERGE_C R12, R53, R52, RZ ;  /* 0x00000034350c723e */ /* 0x010fce00048070ff */
[----:B------:R-:W-:Y:S08]  /*7ed0*/  MUFU.EX2 R56, R56 ;  /* 0x0000003800387308 */ /* 0x000ff00000000800 */
[----:B------:R-:W2:Y:S01]  /*7ee0*/  MUFU.EX2 R57, R57 ;  /* 0x0000003900397308 */ /* 0x000ea20000000800 */
[----:B-1----:R-:W-:-:S04]  /*7ef0*/  F2FP.SATFINITE.E4M3.F32.PACK_AB_MERGE_C R17, R55, R54, RZ ;  /* 0x000000363711723e */ /* 0x002fc800048070ff */
        /* <DEDUP_REMOVED lines=9> */
[----:B------:R-:W3:Y:S01]  /*7f90*/  MUFU.EX2 R71, R71 ;  /* 0x0000004700477308 */ /* 0x000ee20000000800 */
[----:B--2---:R-:W-:-:S07]  /*7fa0*/  F2FP.SATFINITE.E4M3.F32.PACK_AB_MERGE_C R16, R69, R68, RZ ;  /* 0x000000444510723e */ /* 0x004fce00048070ff */
[----:B------:R-:W-:Y:S08]  /*7fb0*/  MUFU.EX2 R72, R72 ;  /* 0x0000004800487308 */ /* 0x000ff00000000800 */
[----:B------:R-:W1:Y:S01]  /*7fc0*/  MUFU.EX2 R73, R73 ;  /* 0x0000004900497308 */ /* 0x000e620000000800 */
[----:B---3--:R-:W-:-:S04]  /*7fd0*/  F2FP.SATFINITE.E4M3.F32.PACK_AB_MERGE_C R5, R71, R70, RZ ;  /* 0x000000464705723e */ /* 0x008fc800048070ff */
        /* <DEDUP_REMOVED lines=29> */
[----:B------:R-:W-:Y:S01]  /*81b0*/  MUFU.EX2 R108, R108 ;  /* 0x0000006c006c7308 */ /* 0x000fe20000000800 */
[----:B------:R2:W-:Y:S01]  /*81c0*/  STTM.x8 tmem[UR10], R12 ;  /* 0x0000000c000079ed */ /* 0x0005e200081c000a */
[----:B------:R-:W-:-:S06]  /*81d0*/  R2UR UR10, R148 ;  /* 0x00000000940a72ca */ /* 0x000fcc00000e0000 */
[----:B------:R-:W3:Y:S01]  /*81e0*/  MUFU.EX2 R109, R109 ;  /* 0x0000006d006d7308 */ /* 0x000ee20000000800 */
[----:B-1----:R-:W-:-:S07]  /*81f0*/  F2FP.SATFINITE.E4M3.F32.PACK_AB_MERGE_C R8, R107, R106, RZ ;  /* 0x0000006a6b08723e */ /* 0x002fce00048070ff */
[----:B------:R-:W-:Y:S08]  /*8200*/  MUFU.EX2 R116, R116 ;  /* 0x0000007400747308 */ /* 0x000ff00000000800 */
[----:B------:R-:W1:Y:S01]  /*8210*/  MUFU.EX2 R117, R117 ;  /* 0x0000007500757308 */ /* 0x000e620000000800 */
[----:B---3--:R-:W-:-:S04]  /*8220*/  F2FP.SATFINITE.E4M3.F32.PACK_AB_MERGE_C R5, R109, R108, RZ ;  /* 0x0000006c6d05723e */ /* 0x008fc800048070ff */
[----:B------:R-:W-:-:S03]  /*8230*/  PRMT R8, R8, 0x5410, R5 ;  /* 0x0000541008087816 */ /* 0x000fc60000000005 */
[----:B------:R-:W-:Y:S01]  /*8240*/  MUFU.EX2 R118, R118 ;  /* 0x0000007600767308 */ /* 0x000fe20000000800 */
[----:B--2---:R-:W-:-:S07]  /*8250*/  FFMA2 R16, R32.F32x2.HI_LO, UR13.F32, R156.F32 ;  /* 0x0000000d20107c49 */ /* 0x004fce000920009c */
        /* <DEDUP_REMOVED lines=51> */
[----:B------:R-:W-:Y:S01]  /*8590*/  R2UR UR10, R149 ;  /* 0x00000000950a72ca */ /* 0x000fe200000e0000 */
[----:B------:R-:W3:Y:S05]  /*85a0*/  FENCE.VIEW.ASYNC.T ;  /* 0x00000000000073c6 */ /* 0x000eea0000000200 */
[----:B------:R-:W4:Y:S01]  /*85b0*/  MUFU.EX2 R127, R127 ;  /* 0x0000007f007f7308 */ /* 0x000f220000000800 */
[----:B-1----:R-:W-:-:S07]  /*85c0*/  F2FP.SATFINITE.E4M3.F32.PACK_AB_MERGE_C R4, R125, R124, RZ ;  /* 0x0000007c7d04723e */ /* 0x002fce00048070ff */
[----:B------:R-:W-:Y:S08]  /*85d0*/  MUFU.EX2 R144, R144 ;  /* 0x0000009000907308 */ /* 0x000ff00000000800 */
[----:B------:R-:W2:Y:S01]  /*85e0*/  MUFU.EX2 R145, R145 ;  /* 0x0000009100917308 */ /* 0x000ea20000000800 */
[----:B----4-:R-:W-:-:S04]  /*85f0*/  F2FP.SATFINITE.E4M3.F32.PACK_AB_MERGE_C R7, R127, R126, RZ ;  /* 0x0000007e7f07723e */ /* 0x010fc800048070ff */
        /* <DEDUP_REMOVED lines=35> */
[----:B------:R-:W-:Y:S01]  /*8830*/  PRMT R10, R10, 0x5410, R13 ;  /* 0x000054100a0a7816 */ /* 0x000fe2000000000d */
[----:B------:R-:W-:Y:S02]  /*8840*/  IMAD.MOV.U32 R13, RZ, RZ, 0x1 ;  /* 0x00000001ff0d7424 */ /* 0x000fe400078e00ff */
[----:B------:R-:W-:Y:S02]  /*8850*/  MUFU.EX2 R134, R134 ;  /* 0x0000008600867308 */ /* 0x000fe40000000800 */
[----:B---3--:R1:W-:Y:S06]  /*8860*/  SYNCS.ARRIVE.TRANS64.ART0 RZ, [UR8+0x1b8], R13 ;  /* 0x0001b80dffff79a7 */ /* 0x0083ec0008500008 */
[----:B------:R-:W3:Y:S01]  /*8870*/  MUFU.EX2 R135, R135 ;  /* 0x0000008700877308 */ /* 0x000ee20000000800 */
[----:B--2---:R-:W-:-:S07]  /*8880*/  F2FP.SATFINITE.E4M3.F32.PACK_AB_MERGE_C R6, R133, R132, RZ ;  /* 0x000000848506723e */ /* 0x004fce00048070ff */
[----:B------:R-:W-:Y:S08]  /*8890*/  MUFU.EX2 R16, R16 ;  /* 0x0000001000107308 */ /* 0x000ff00000000800 */
[----:B------:R-:W2:Y:S01]  /*88a0*/  MUFU.EX2 R17, R17 ;  /* 0x0000001100117308 */ /* 0x000ea20000000800 */
[----:B---3--:R-:W-:-:S04]  /*88b0*/  F2FP.SATFINITE.E4M3.F32.PACK_AB_MERGE_C R33, R135, R134, RZ ;  /* 0x000000868721723e */ /* 0x008fc800048070ff */
[----:B------:R-:W-:-:S03]  /*88c0*/  PRMT R6, R6, 0x5410, R33 ;  /* 0x0000541006067816 */ /* 0x000fc60000000021 */
[----:B------:R-:W-:Y:S08]  /*88d0*/  MUFU.EX2 R18, R18 ;  /* 0x0000001200127308 */ /* 0x000ff00000000800 */
[----:B------:R-:W3:Y:S01]  /*88e0*/  MUFU.EX2 R19, R19 ;  /* 0x0000001300137308 */ /* 0x000ee20000000800 */
[----:B--2---:R-:W-:Y:S02]  /*88f0*/  F2FP.SATFINITE.E4M3.F32.PACK_AB_MERGE_C R11, R17, R16, RZ ;  /* 0x00000010110b723e */ /* 0x004fe400048070ff */
[----:B---3--:R-:W-:-:S04]  /*8900*/  F2FP.SATFINITE.E4M3.F32.PACK_AB_MERGE_C R12, R19, R18, RZ ;  /* 0x00000012130c723e */ /* 0x008fc800048070ff */
[----:B------:R-:W-:Y:S01]  /*8910*/  PRMT R11, R11, 0x5410, R12 ;  /* 0x000054100b0b7816 */ /* 0x000fe2000000000c */
[----:B------:R-:W-:-:S03]  /*8920*/  IMAD.U32 R12, RZ, RZ, UR20 ;  /* 0x00000014ff0c7e24 */ /* 0x000fc6000f8e00ff */
[----:B------:R1:W-:Y:S01]  /*8930*/  STTM.x8 tmem[UR10], R4 ;  /* 0x00000004000079ed */ /* 0x0003e200081c000a */
[----:B------:R-:W2:Y:S02]  /*8940*/  FENCE.VIEW.ASYNC.T ;  /* 0x00000000000073c6 */ /* 0x000ea40000000200 */
[----:B--2---:R-:W-:Y:S01]  /*8950*/  NOP ;  /* 0x0000000000007918 */ /* 0x004fe20000000000 */
[----:B------:R1:W-:Y:S01]  /*8960*/  @P0 SYNCS.ARRIVE.TRANS64.ART0 RZ, [UR8+0x1c0], R13 ;  /* 0x0001c00dffff09a7 */ /* 0x0003e20008500008 */
[----:B------:R-:W2:Y:S02]  /*8970*/  SYNCS.PHASECHK.TRANS64.TRYWAIT P0, [UR8+0x1e8], R12 ;  /* 0x0001e80cff0075a7 */ /* 0x000ea40008001108 */
[----:B-12---:R-:W-:Y:S05]  /*8980*/  @!P0 BRA `(.L_x_43) ;  /* 0x0000004400508947 */ /* 0x006fea0003800000 */
.L_x_101:
[----:B------:R-:W-:Y:S01]  /*8990*/  MOV R5, UR19 ;  /* 0x0000001300057c02 */ /* 0x000fe20008000f00 */
[----:B-1----:R-:W-:Y:S01]  /*89a0*/  FMUL R4, R159, R2 ;  /* 0x000000029f047220 */ /* 0x002fe20000400000 */
[----:B------:R-:W-:Y:S01]  /*89b0*/  FADD2 R22, R22.F32x2.HI_LO, R30.F32x2.HI_LO ;  /* 0x0000001e1616724b */ /* 0x000fe20000000000 */
[----:B------:R-:W-:Y:S01]  /*89c0*/  UIADD3 UR11, UPT, UPT, UR11, 0x1, URZ ;  /* 0x000000010b0b7890 */ /* 0x000fe2000fffe0ff */
[----:B------:R-:W-:Y:S01]  /*89d0*/  FADD2 R24, R24.F32x2.HI_LO, R86.F32x2.HI_LO ;  /* 0x000000561818724b */ /* 0x000fe20000000000 */
[----:B------:R-:W-:Y:S01]  /*89e0*/  ULOP3.LUT UR9, UR9, 0x1, URZ, 0x3c, !UPT ;  /* 0x0000000109097892 */ /* 0x000fe2000f8e3cff */
[----:B------:R-:W-:Y:S01]  /*89f0*/  FADD2 R4, R4.F32x2.HI_LO, R20.F32x2.HI_LO ;  /* 0x000000140404724b */ /* 0x000fe20000000000 */
[----:B------:R-:W-:Y:S01]  /*8a00*/  UISETP.NE.AND UP0, UPT, UR11, -0x1, UPT ;  /* 0xffffffff0b00788c */ /* 0x000fe2000bf05270 */
[----:B------:R-:W-:Y:S01]  /*8a10*/  FADD2 R26, R26.F32x2.HI_LO, R88.F32x2.HI_LO ;  /* 0x000000581a1a724b */ /* 0x000fe20000000000 */
[----:B------:R-:W-:Y:S01]  /*8a20*/  ULOP3.LUT UR17, UR17, 0x1, URZ, 0x3c, !UPT ;  /* 0x0000000111117892 */ /* 0x000fe2000f8e3cff */
[----:B------:R-:W-:-:S02]  /*8a30*/  FADD2 R4, R4.F32x2.HI_LO, R28.F32x2.HI_LO ;  /* 0x0000001c0404724b */ /* 0x000fc40000000000 */
[----:B------:R-:W-:Y:S02]  /*8a40*/  FADD2 R22, R22.F32x2.HI_LO, R92.F32x2.HI_LO ;  /* 0x0000005c1616724b */ /* 0x000fe40000000000 */
[----:B------:R-:W-:Y:S02]  /*8a50*/  FADD2 R24, R24.F32x2.HI_LO, R94.F32x2.HI_LO ;  /* 0x0000005e1818724b */ /* 0x000fe40000000000 */
[----:B------:R-:W-:Y:S02]  /*8a60*/  FADD2 R26, R26.F32x2.HI_LO, R96.F32x2.HI_LO ;  /* 0x000000601a1a724b */ /* 0x000fe40000000000 */
[----:B------:R-:W-:Y:S02]  /*8a70*/  FADD2 R4, R4.F32x2.HI_LO, R90.F32x2.HI_LO ;  /* 0x0000005a0404724b */ /* 0x000fe40000000000 */
[----:B------:R-:W-:Y:S02]  /*8a80*/  FADD2 R22, R22.F32x2.HI_LO, R100.F32x2.HI_LO ;  /* 0x000000641616724b */ /* 0x000fe40000000000 */
        /* <DEDUP_REMOVED lines=52> */
[----:B------:R-:W-:-:S04]  /*8dd0*/  FADD2 R4, R4.F32x2.HI_LO, R22.F32x2.HI_LO ;  /* 0x000000160404724b */ /* 0x000fc80000000000 */
[----:B------:R-:W-:-:S04]  /*8de0*/  FADD2 R4, R4.F32x2.HI_LO, R24.F32x2.HI_LO ;  /* 0x000000180404724b */ /* 0x000fc80000000000 */
[----:B------:R-:W-:Y:S01]  /*8df0*/  FADD R2, R4, R5 ;  /* 0x0000000504027221 */ /* 0x000fe20000000000 */
[----:B------:R-:W-:Y:S06]  /*8e00*/  BRA.U UP0, `(.L_x_44) ;  /* 0xffffffd500c47547 */ /* 0x000fec000b83ffff */
.L_x_41:
[----:B------:R-:W-:-:S04]  /*8e10*/  UISETP.LT.AND UP0, UPT, UR12, UR18, UPT ;  /* 0x000000120c00728c */ /* 0x000fc8000bf01270 */
[----:B------:R-:W-:-:S04]  /*8e20*/  USEL UR16, UR12, UR18, UP0 ;  /* 0x000000120c107287 */ /* 0x000fc80008000000 */
[----:B------:R-:W-:-:S09]  /*8e30*/  UISETP.GE.AND UP0, UPT, UR16, 0x1, UPT ;  /* 0x000000011000788c */ /* 0x000fd2000bf06270 */
[----:B------:R-:W-:Y:S05]  /*8e40*/  BRA.U !UP0, `(.L_x_45) ;  /* 0x0000002108ac7547 */ /* 0x000fea000b800000 */
[----:B------:R-:W1:Y:S01]  /*8e50*/  S2R R151, SR_TID.X ;  /* 0x0000000000977919 */ /* 0x000e620000002100 */
[----:B------:R-:W2:Y:S01]  /*8e60*/  S2UR UR13, SR_CgaCtaId ;  /* 0x00000000000d79c3 */ /* 0x000ea20000008800 */
[----:B------:R-:W-:Y:S01]  /*8e70*/  IMAD.MOV.U32 R153, RZ, RZ, R150 ;  /* 0x000000ffff997224 */ /* 0x000fe200078e0096 */
[----:B------:R-:W-:Y:S01]  /*8e80*/  UMOV UR8, 0x400 ;  /* 0x0000040000087882 */ /* 0x000fe20000000000 */
[----:B------:R-:W3:Y:S01]  /*8e90*/  LDCU UR12, c[0x0][0x600] ;  /* 0x0000c000ff0c77ac */ /* 0x000ee20008000800 */
[----:B------:R-:W-:Y:S01]  /*8ea0*/  UIADD3 UR16, UPT, UPT, -UR16, URZ, URZ ;  /* 0x000000ff10107290 */ /* 0x000fe2000fffe1ff */
[----:B------:R-:W-:Y:S01]  /*8eb0*/  UMOV UR11, URZ ;  /* 0x000000ff000b7c82 */ /* 0x000fe20008000000 */
[----:B--2---:R-:W-:Y:S01]  /*8ec0*/  ULEA UR13, UR13, UR8, 0x18 ;  /* 0x000000080d0d7291 */ /* 0x004fe2000f8ec0ff */
[----:B-1----:R-:W-:-:S05]  /*8ed0*/  IMAD.U32 R149, R151, 0x10000, RZ ;  /* 0x0001000097957824 */ /* 0x002fca00078e00ff */
[----:B------:R-:W-:-:S04]  /*8ee0*/  LOP3.LUT R149, R149, 0x600000, RZ, 0xc0, !PT ;  /* 0x0060000095957812 */ /* 0x000fc800078ec0ff */
[C---:B------:R-:W-:Y:S02]  /*8ef0*/  LOP3.LUT R148, R149.reuse, 0x58, RZ, 0xfc, !PT ;  /* 0x0000005895947812 */ /* 0x040fe400078efcff */
[C---:B------:R-:W-:Y:S02]  /*8f00*/  LOP3.LUT R147, R149.reuse, 0x50, RZ, 0xfc, !PT ;  /* 0x0000005095937812 */ /* 0x040fe400078efcff */
[C---:B------:R-:W-:Y:S02]  /*8f10*/  LOP3.LUT R146, R149.reuse, 0x48, RZ, 0xfc, !PT ;  /* 0x0000004895927812 */ /* 0x040fe400078efcff */
[C---:B------:R-:W-:Y:S02]  /*8f20*/  LOP3.LUT R145, R149.reuse, 0x60, RZ, 0xfc, !PT ;  /* 0x0000006095917812 */ /* 0x040fe400078efcff */
[C---:B------:R-:W-:Y:S02]  /*8f30*/  LOP3.LUT R144, R149.reuse, 0x40, RZ, 0xfc, !PT ;  /* 0x0000004095907812 */ /* 0x040fe400078efcff */
[----:B---3--:R-:W-:-:S07]  /*8f40*/  LOP3.LUT R3, R149, 0x20, RZ, 0xfc, !PT ;  /* 0x0000002095037812 */ /* 0x008fce00078efcff */
.L_x_48:
[----:B------:R-:W-:Y:S01]  /*8f50*/  USHF.L.U32 UR10, UR17, 0x1f, URZ ;  /* 0x0000001f110a7899 */ /* 0x000fe200080006ff */
[----:B------:R-:W-:-:S05]  /*8f60*/  R2UR UR8, R149 ;  /* 0x00000000950872ca */ /* 0x000fca00000e0000 */
[----:B------:R-:W-:-:S04]  /*8f70*/  MOV R4, UR10 ;  /* 0x0000000a00047c02 */ /* 0x000fc80008000f00 */
[----:B------:R-:W1:Y:S02]  /*8f80*/  SYNCS.PHASECHK.TRANS64.TRYWAIT P0, [UR13+0x1b0], R4 ;  /* 0x0001b004ff0075a7 */ /* 0x000e64000800110d */
[----:B-1----:R-:W-:Y:S05]  /*8f90*/  @!P0 BRA `(.L_x_46) ;  /* 0x0000003c00ec8947 */ /* 0x002fea0003800000 */
.L_x_103:
[----:B------:R-:W2:Y:S01]  /*8fa0*/  LDTM.x32 R100, tmem[UR8] ;  /* 0x00000008006479ee */ /* 0x000ea200082c0000 */
[----:B------:R-:W-:Y:S01]  /*8fb0*/  R2UR UR8, R3 ;  /* 0x00000000030872ca */ /* 0x000fe200000e0000 */
[----:B------:R-:W-:Y:S01]  /*8fc0*/  IMAD.U32 R152, RZ, RZ, UR12 ;  /* 0x0000000cff987e24 */ /* 0x000fe2000f8e00ff */
[----:B------:R-:W-:Y:S01]  /*8fd0*/  R2UR UR10, R144 ;  /* 0x00000000900a72ca */ /* 0x000fe200000e0000 */
[----:B------:R-:W-:Y:S02]  /*8fe0*/  IMAD.U32 R154, RZ, RZ, UR31 ;  /* 0x0000001fff9a7e24 */ /* 0x000fe4000f8e00ff */
[----:B------:R-:W-:-:S08]  /*8ff0*/  IMAD.MOV.U32 R156, RZ, RZ, 0x3d9df09d ;  /* 0x3d9df09dff9c7424 */ /* 0x000fd000078e00ff */
[----:B------:R-:W3:Y:S01]  /*9000*/  LDTM.x32 R68, tmem[UR8] ;  /* 0x00000008004479ee */ /* 0x000ee200082c0000 */
[----:B------:R-:W-:Y:S01]  /*9010*/  R2UR UR8, R145 ;  /* 0x00000000910872ca */ /* 0x000fe200000e0000 */
[----:B------:R-:W4:Y:S01]  /*9020*/  LDTM.x32 R36, tmem[UR10] ;  /* 0x0000000a002479ee */ /* 0x000f2200082c0000 */
[----:B------:R-:W-:Y:S01]  /*9030*/  USHF.L.U32 UR10, UR9, 0x1f, URZ ;  /* 0x0000001f090a7899 */ /* 0x000fe200080006ff */
[----:B--2---:R-:W-:Y:S02]  /*9040*/  FMNMX3 R135, R153, R100, R101, !PT ;  /* 0x0000006499877276 */ /* 0x004fe40007800065 */
[----:B------:R-:W-:Y:S02]  /*9050*/  FMNMX R132, R102, R103, !PT ;  /* 0x0000006766847209 */ /* 0x000fe40007800000 */
[----:B------:R-:W-:-:S06]  /*9060*/  FMNMX R133, R104, R105, !PT ;  /* 0x0000006968857209 */ /* 0x000fcc0007800000 */
[----:B-1----:R-:W1:Y:S01]  /*9070*/  LDTM.x32 R4, tmem[UR8] ;  /* 0x00000008000479ee */ /* 0x002e6200082c0000 */
[----:B------:R-:W-:Y:S02]  /*9080*/  FMNMX R150, R106, R107, !PT ;  /* 0x0000006b6a967209 */ /* 0x000fe40007800000 */
        /* <DEDUP_REMOVED lines=12> */
[----:B---3--:R-:W-:Y:S02]  /*9150*/  FMNMX3 R135, R135, R68, R69, !PT ;  /* 0x0000004487877276 */ /* 0x008fe40007800045 */
        /* <DEDUP_REMOVED lines=15> */
[----:B----4-:R-:W-:-:S02]  /*9250*/  FMNMX3 R135, R135, R36, R37, !PT ;  /* 0x0000002487877276 */ /* 0x010fc40007800025 */
        /* <DEDUP_REMOVED lines=15> */
[----:B-1----:R-:W-:Y:S02]  /*9350*/  FMNMX3 R135, R135, R4, R5, !PT ;  /* 0x0000000487877276 */ /* 0x002fe40007800005 */
        /* <DEDUP_REMOVED lines=15> */
[----:B------:R-:W-:Y:S02]  /*9450*/  FMNMX R132, R135, R132, !PT ;  /* 0x0000008487847209 */ /* 0x000fe40007800000 */
[----:B------:R-:W-:Y:S02]  /*9460*/  R2UR UR8, R144 ;  /* 0x00000000900872ca */ /* 0x000fe400000e0000 */
        /* <DEDUP_REMOVED lines=33> */
[----:B------:R-:W-:Y:S02]  /*9680*/  IMAD.SHL.U32 R42, R151, 0x4, RZ ;  /* 0x00000004972a7824 */ /* 0x000fe400078e00ff */
[--C-:B------:R-:W-:Y:S01]  /*9690*/  FFMA2 R132, R36.F32x2.HI_LO, UR12.F32, R152.reuse.F32 ;  /* 0x0000000c24847c49 */ /* 0x100fe20009200098 */
[----:B-1----:R-:W-:Y:S01]  /*96a0*/  F2FP.SATFINITE.E4M3.F32.PACK_AB_MERGE_C R36, R101, R100, RZ ;  /* 0x000000646524723e */ /* 0x002fe200048070ff */
[----:B------:R-:W-:-:S02]  /*96b0*/  FFMA2 R134, R38.F32x2.HI_LO, UR12.F32, R152.F32 ;  /* 0x0000000c26867c49 */ /* 0x000fc40009200098 */
[--C-:B------:R-:W-:Y:S01]  /*96c0*/  FFMA2 R136, R40.F32x2.HI_LO, UR12.F32, R152.reuse.F32 ;  /* 0x0000000c28887c49 */ /* 0x100fe20009200098 */
[----:B------:R-:W-:Y:S01]  /*96d0*/  MUFU.EX2 R104, R104 ;  /* 0x0000006800687308 */ /* 0x000fe20000000800 */
[----:B------:R-:W-:Y:S01]  /*96e0*/  LOP3.LUT R42, R42, 0x1fc, RZ, 0xc0, !PT ;  /* 0x000001fc2a2a7812 */ /* 0x000fe200078ec0ff */
[--C-:B------:R-:W-:Y:S02]  /*96f0*/  FFMA2 R142, R96.F32x2.HI_LO, UR12.F32, R152.reuse.F32 ;  /* 0x0000000c608e7c49 */ /* 0x100fe40009200098 */
[--C-:B------:R-:W-:Y:S02]  /*9700*/  FFMA2 R82, R82.F32x2.HI_LO, UR12.F32, R152.reuse.F32 ;  /* 0x0000000c52527c49 */ /* 0x100fe40009200098 */
[----:B------:R1:W-:Y:S01]  /*9710*/  STS [R42+UR13+0x22c], R157 ;  /* 0x00022c9d2a007988 */ /* 0x0003e2000800080d */
[--C-:B------:R-:W-:Y:S01]  /*9720*/  FFMA2 R158, R6.F32x2.HI_LO, UR12.F32, R152.reuse.F32 ;  /* 0x0000000c069e7c49 */ /* 0x100fe20009200098 */
[----:B------:R-:W3:Y:S01]  /*9730*/  MUFU.EX2 R105, R105 ;  /* 0x0000006900697308 */ /* 0x000ee20000000800 */
[----:B--2---:R-:W-:Y:S01]  /*9740*/  F2FP.SATFINITE.E4M3.F32.PACK_AB_MERGE_C R41, R103, R102, RZ ;  /* 0x000000666729723e */ /* 0x004fe200048070ff */
[--C-:B------:R-:W-:Y:S01]  /*9750*/  FFMA2 R68, R68.F32x2.HI_LO, UR12.F32, R152.reuse.F32 ;  /* 0x0000000c44447c49 */ /* 0x100fe20009200098 */
[----:B------:R-:W-:Y:S01]  /*9760*/  FMNMX R6, R142, -127, !PT ;  /* 0xc2fe00008e067809 */ /* 0x000fe20007800000 */
[--C-:B------:R-:W-:Y:S01]  /*9770*/  FFMA2 R70, R70.F32x2.HI_LO, UR12.F32, R152.reuse.F32 ;  /* 0x0000000c46467c49 */ /* 0x100fe20009200098 */
[----:B------:R-:W-:Y:S01]  /*9780*/  PRMT R36, R36, 0x5410, R41 ;  /* 0x0000541024247816 */ /* 0x000fe20000000029 */
[--C-:B------:R-:W-:Y:S01]  /*9790*/  FFMA2 R72, R72.F32x2.HI_LO, UR12.F32, R152.reuse.F32 ;  /* 0x0000000c48487c49 */ /* 0x100fe20009200098 */
[----:B------:R-:W-:Y:S01]  /*97a0*/  FMNMX R7, R143, -127, !PT ;  /* 0xc2fe00008f077809 */ /* 0x000fe20007800000 */
[----:B------:R-:W-:Y:S01]  /*97b0*/  MUFU.EX2 R106, R106 ;  /* 0x0000006a006a7308 */ /* 0x000fe20000000800 */
[----:B------:R-:W-:Y:S01]  /*97c0*/  FMNMX R82, R82, -127, !PT ;  /* 0xc2fe000052527809 */ /* 0x000fe20007800000 */
[----:B------:R-:W-:Y:S01]  /*97d0*/  FFMA2 R74, R74.F32x2.HI_LO, UR12.F32, R152.F32 ;  /* 0x0000000c4a4a7c49 */ /* 0x000fe20009200098 */
[----:B------:R-:W-:Y:S01]  /*97e0*/  FMNMX R83, R83, -127, !PT ;  /* 0xc2fe000053537809 */ /* 0x000fe20007800000 */
[----:B------:R-:W-:-:S02]  /*97f0*/  FADD2.RM R142, R6.F32x2.HI_LO, 12582912 ;  /* 0x4b400000068e744b */ /* 0x000fc40000204000 */
[--C-:B------:R-:W-:Y:S02]  /*9800*/  FFMA2 R88, R88.F32x2.HI_LO, UR12.F32, R152.reuse.F32 ;  /* 0x0000000c58587c49 */ /* 0x100fe40009200098 */
[----:B------:R-:W2:Y:S01]  /*9810*/  MUFU.EX2 R107, R107 ;  /* 0x0000006b006b7308 */ /* 0x000ea20000000800 */
[----:B---3--:R-:W-:Y:S01]  /*9820*/  F2FP.SATFINITE.E4M3.F32.PACK_AB_MERGE_C R37, R105, R104, RZ ;  /* 0x000000686925723e */ /* 0x008fe200048070ff */
[----:B------:R-:W-:Y:S01]  /*9830*/  FADD2.RM R96, R82.F32x2.HI_LO, 12582912 ;  /* 0x4b4000005260744b */ /* 0x000fe20000204000 */
[----:B------:R3:W-:Y:S06]  /*9840*/  BAR.ARV R154, 0x40 ;  /* 0x0001009a0000751d */ /* 0x0007ec0000002000 */
[----:B------:R-:W-:Y:S01]  /*9850*/  MUFU.EX2 R108, R108 ;  /* 0x0000006c006c7308 */ /* 0x000fe20000000800 */
[----:B------:R-:W-:-:S02]  /*9860*/  FFMA2 R90, R90.F32x2.HI_LO, UR12.F32, R152.F32 ;  /* 0x0000000c5a5a7c49 */ /* 0x000fc40009200098 */
[--C-:B------:R-:W-:Y:S02]  /*9870*/  FFMA2 R76, R76.F32x2.HI_LO, UR12.F32, R152.reuse.F32 ;  /* 0x0000000c4c4c7c49 */ /* 0x100fe40009200098 */
[--C-:B------:R-:W-:Y:S02]  /*9880*/  FFMA2 R78, R78.F32x2.HI_LO, UR12.F32, R152.reuse.F32 ;  /* 0x0000000c4e4e7c49 */ /* 0x100fe40009200098 */
[--C-:B------:R-:W-:Y:S01]  /*9890*/  FFMA2 R84, R84.F32x2.HI_LO, UR12.F32, R152.reuse.F32 ;  /* 0x0000000c54547c49 */ /* 0x100fe20009200098 */
[----:B------:R-:W4:Y:S01]  /*98a0*/  MUFU.EX2 R109, R109 ;  /* 0x0000006d006d7308 */ /* 0x000f220000000800 */
[----:B--2---:R-:W-:Y:S01]  /*98b0*/  F2FP.SATFINITE.E4M3.F32.PACK_AB_MERGE_C R40, R107, R106, RZ ;  /* 0x0000006a6b28723e */ /* 0x004fe200048070ff */
[--C-:B------:R-:W-:Y:S02]  /*98c0*/  FFMA2 R86, R86.F32x2.HI_LO, UR12.F32, R152.reuse.F32 ;  /* 0x0000000c56567c49 */ /* 0x100fe40009200098 */
[----:B------:R-:W-:Y:S01]  /*98d0*/  FFMA2 R92, R92.F32x2.HI_LO, UR12.F32, R152.F32 ;  /* 0x0000000c5c5c7c49 */ /* 0x000fe20009200098 */
[----:B------:R-:W-:Y:S01]  /*98e0*/  PRMT R37, R37, 0x5410, R40 ;  /* 0x0000541025257816 */ /* 0x000fe20000000028 */
[----:B------:R-:W-:-:S02]  /*98f0*/  FFMA2 R94, R94.F32x2.HI_LO, UR12.F32, R152.F32 ;  /* 0x0000000c5e5e7c49 */ /* 0x000fc40009200098 */
[----:B------:R-:W-:Y:S01]  /*9900*/  MUFU.EX2 R110, R110 ;  /* 0x0000006e006e7308 */ /* 0x000fe20000000800 */
[----:B---3--:R-:W-:Y:S02]  /*9910*/  FADD2 R154, R96.F32x2.HI_LO, -12582912 ;  /* 0xcb400000609a744b */ /* 0x008fe40000200000 */
[----:B------:R-:W-:Y:S02]  /*9920*/  FFMA2 R50, R50.F32x2.HI_LO, UR12.F32, R152.F32 ;  /* 0x0000000c32327c49 */ /* 0x000fe40009200098 */
[----:B------:R-:W-:Y:S02]  /*9930*/  FADD2 R154, R82.F32x2.HI_LO, -R154.F32x2.HI_LO ;  /* 0x8000009a529a724b */ /* 0x000fe40000000000 */
[--C-:B------:R-:W-:Y:S01]  /*9940*/  FFMA2 R82, R14.F32x2.HI_LO, UR12.F32, R152.reuse.F32 ;  /* 0x0000000c0e527c49 */ /* 0x100fe20009200098 */
[----:B------:R-:W2:Y:S01]  /*9950*/  MUFU.EX2 R111, R111 ;  /* 0x0000006f006f7308 */ /* 0x000ea20000000800 */
[----:B----4-:R-:W-:Y:S01]  /*9960*/  F2FP.SATFINITE.E4M3.F32.PACK_AB_MERGE_C R38, R109, R108, RZ ;  /* 0x0000006c6d26723e */ /* 0x010fe200048070ff */
[----:B------:R-:W-:-:S02]  /*9970*/  FFMA2 R52, R52.F32x2.HI_LO, UR12.F32, R152.F32 ;  /* 0x0000000c34347c49 */ /* 0x000fc40009200098 */
[--C-:B------:R-:W-:Y:S02]  /*9980*/  FFMA2 R54, R54.F32x2.HI_LO, UR12.F32, R152.reuse.F32 ;  /* 0x0000000c36367c49 */ /* 0x100fe40009200098 */
[--C-:B------:R-:W-:Y:S02]  /*9990*/  FFMA2 R56, R56.F32x2.HI_LO, UR12.F32, R152.reuse.F32 ;  /* 0x0000000c38387c49 */ /* 0x100fe40009200098 */
[----:B------:R-:W-:Y:S01]  /*99a0*/  MUFU.EX2 R112, R112 ;  /* 0x0000007000707308 */ /* 0x000fe20000000800 */
[--C-:B------:R-:W-:Y:S02]  /*99b0*/  FFMA2 R58, R58.F32x2.HI_LO, UR12.F32, R152.reuse.F32 ;  /* 0x0000000c3a3a7c49 */ /* 0x100fe40009200098 */
[--C-:B------:R-:W-:Y:S02]  /*99c0*/  FFMA2 R44, R44.F32x2.HI_LO, UR12.F32, R152.reuse.F32 ;  /* 0x0000000c2c2c7c49 */ /* 0x100fe40009200098 */
[--C-:B------:R-:W-:Y:S02]  /*99d0*/  FFMA2 R46, R46.F32x2.HI_LO, UR12.F32, R152.reuse.F32 ;  /* 0x0000000c2e2e7c49 */ /* 0x100fe40009200098 */
[--C-:B------:R-:W-:Y:S01]  /*99e0*/  FFMA2 R60, R60.F32x2.HI_LO, UR12.F32, R152.reuse.F32 ;  /* 0x0000000c3c3c7c49 */ /* 0x100fe20009200098 */
[----:B------:R-:W3:Y:S01]  /*99f0*/  MUFU.EX2 R113, R113 ;  /* 0x0000007100717308 */ /* 0x000ee20000000800 */
[----:B--2---:R-:W-:Y:S01]  /*9a00*/  F2FP.SATFINITE.E4M3.F32.PACK_AB_MERGE_C R39, R111, R110, RZ ;  /* 0x0000006e6f27723e */ /* 0x004fe200048070ff */
        /* <DEDUP_REMOVED lines=10> */
[----:B---3--:R-:W-:Y:S01]  /*9ab0*/  F2FP.SATFINITE.E4M3.F32.PACK_AB_MERGE_C R39, R113, R112, RZ ;  /* 0x000000707127723e */ /* 0x008fe200048070ff */
[----:B------:R-:W-:-:S02]  /*9ac0*/  FFMA2 R28, R28.F32x2.HI_LO, UR12.F32, R152.F32 ;  /* 0x0000000c1c1c7c49 */ /* 0x000fc40009200098 */
[--C-:B------:R-:W-:Y:S02]  /*9ad0*/  FFMA2 R30, R30.F32x2.HI_LO, UR12.F32, R152.reuse.F32 ;  /* 0x0000000c1e1e7c49 */ /* 0x100fe40009200098 */
[--C-:B------:R-:W-:Y:S02]  /*9ae0*/  FFMA2 R32, R32.F32x2.HI_LO, UR12.F32, R152.reuse.F32 ;  /* 0x0000000c20207c49 */ /* 0x100fe40009200098 */
[----:B------:R-:W-:Y:S01]  /*9af0*/  MUFU.EX2 R116, R116 ;  /* 0x0000007400747308 */ /* 0x000fe20000000800 */
[----:B------:R-:W-:-:S07]  /*9b00*/  FFMA2 R34, R34.F32x2.HI_LO, UR12.F32, R152.F32 ;  /* 0x0000000c22227c49 */ /* 0x000fce0009200098 */
[----:B------:R-:W3:Y:S01]  /*9b10*/  MUFU.EX2 R117, R117 ;  /* 0x0000007500757308 */ /* 0x000ee20000000800 */
[----:B--2---:R-:W-:-:S04]  /*9b20*/  F2FP.SATFINITE.E4M3.F32.PACK_AB_MERGE_C R140, R115, R114, RZ ;  /* 0x00000072738c723e */ /* 0x004fc800048070ff */
[----:B------:R-:W-:-:S03]  /*9b30*/  PRMT R39, R39, 0x5410, R140 ;  /* 0x0000541027277816 */ /* 0x000fc6000000008c */
[----:B------:R-:W-:Y:S08]  /*9b40*/  MUFU.EX2 R118, R118 ;  /* 0x0000007600767308 */ /* 0x000ff00000000800 */
[----:B------:R-:W2:Y:S01]  /*9b50*/  MUFU.EX2 R119, R119 ;  /* 0x0000007700777308 */ /* 0x000ea20000000800 */
[----:B---3--:R-:W-:-:S07]  /*9b60*/  F2FP.SATFINITE.E4M3.F32.PACK_AB_MERGE_C R40, R117, R116, RZ ;  /* 0x000000747528723e */ /* 0x008fce00048070ff */
[----:B------:R-:W-:Y:S08]  /*9b70*/  MUFU.EX2 R120, R120 ;  /* 0x0000007800787308 */ /* 0x000ff00000000800 */
[----:B------:R-:W3:Y:S01]  /*9b80*/  MUFU.EX2 R121, R121 ;  /* 0x0000007900797308 */ /* 0x000ee20000000800 */
[----:B--2---:R-:W-:-:S04]  /*9b90*/  F2FP.SATFINITE.E4M3.F32.PACK_AB_MERGE_C R43, R119, R118, RZ ;  /* 0x00000076772b723e */ /* 0x004fc800048070ff */
[----:B------:R-:W-:-:S03]  /*9ba0*/  PRMT R40, R40, 0x5410, R43 ;  /* 0x0000541028287816 */ /* 0x000fc6000000002b */
[----:B------:R-:W-:Y:S08]  /*9bb0*/  MUFU.EX2 R122, R122 ;  /* 0x0000007a007a7308 */ /* 0x000ff00000000800 */
[----:B------:R-:W1:Y:S01]  /*9bc0*/  MUFU.EX2 R123, R123 ;  /* 0x0000007b007b7308 */ /* 0x000e620000000800 */
[----:B---3--:R-:W-:-:S07]  /*9bd0*/  F2FP.SATFINITE.E4M3.F32.PACK_AB_MERGE_C R41, R121, R120, RZ ;  /* 0x000000787929723e */ /* 0x008fce00048070ff */
        /* <DEDUP_REMOVED lines=15> */
[----:B------:R-:W-:Y:S01]  /*9cd0*/  MUFU.EX2 R69, R69 ;  /* 0x0000004500457308 */ /* 0x000fe20000000800 */
[----:B-1----:R-:W-:-:S04]  /*9ce0*/  F2FP.SATFINITE.E4M3.F32.PACK_AB_MERGE_C R140, R131, R130, RZ ;  /* 0x00000082838c723e */ /* 0x002fc800048070ff */
[----:B------:R-:W-:Y:S01]  /*9cf0*/  PRMT R43, R43, 0x5410, R140 ;  /* 0x000054102b2b7816 */ /* 0x000fe2000000008c */
[--C-:B------:R-:W-:Y:S02]  /*9d00*/  FFMA2 R140, R80.F32x2.HI_LO, UR12.F32, R152.reuse.F32 ;  /* 0x0000000c508c7c49 */ /* 0x100fe40009200098 */
[----:B------:R-:W-:Y:S01]  /*9d10*/  FFMA2 R80, R4.F32x2.HI_LO, UR12.F32, R152.F32 ;  /* 0x0000000c04507c49 */ /* 0x000fe20009200098 */
[----:B------:R1:W-:Y:S01]  /*9d20*/  STTM.x8 tmem[UR8], R36 ;  /* 0x00000024000079ed */ /* 0x0003e200081c0008 */
[----:B------:R-:W-:Y:S01]  /*9d30*/  MUFU.EX2 R70, R70 ;  /* 0x0000004600467308 */ /* 0x000fe20000000800 */
[----:B------:R-:W-:Y:S02]  /*9d40*/  FMNMX R140, R140, -127, !PT ;  /* 0xc2fe00008c8c7809 */ /* 0x000fe40007800000 */
[----:B------:R-:W-:Y:S02]  /*9d50*/  FMNMX R141, R141, -127, !PT ;  /* 0xc2fe00008d8d7809 */ /* 0x000fe40007800000 */
[----:B------:R-:W-:-:S03]  /*9d60*/  R2UR UR8, R146 ;  /* 0x00000000920872ca */ /* 0x000fc600000e0000 */
[----:B------:R-:W-:Y:S01]  /*9d70*/  FADD2.RM R4, R140.F32x2.HI_LO, 12582912 ;  /* 0x4b4000008c04744b */ /* 0x000fe20000204000 */
[----:B------:R-:W2:Y:S08]  /*9d80*/  MUFU.EX2 R71, R71 ;  /* 0x0000004700477308 */ /* 0x000eb00000000800 */
[----:B------:R-:W-:Y:S08]  /*9d90*/  MUFU.EX2 R72, R72 ;  /* 0x0000004800487308 */ /* 0x000ff00000000800 */
[----:B------:R-:W-:Y:S08]  /*9da0*/  MUFU.EX2 R73, R73 ;  /* 0x0000004900497308 */ /* 0x000ff00000000800 */
[----:B------:R-:W-:Y:S01]  /*9db0*/  MUFU.EX2 R74, R74 ;  /* 0x0000004a004a7308 */ /* 0x000fe20000000800 */
[----:B-1----:R-:W-:-:S02]  /*9dc0*/  FADD2 R40, R4.F32x2.HI_LO, -12582912 ;  /* 0xcb4000000428744b */ /* 0x002fc40000200000 */
[----:B------:R-:W-:Y:S02]  /*9dd0*/  FADD2 R38, R142.F32x2.HI_LO, -12582912 ;  /* 0xcb4000008e26744b */ /* 0x000fe40000200000 */
[----:B------:R-:W-:-:S03]  /*9de0*/  FADD2 R40, R140.F32x2.HI_LO, -R40.F32x2.HI_LO ;  /* 0x800000288c28724b */ /* 0x000fc60000000000 */
[----:B------:R-:W1:Y:S01]  /*9df0*/  MUFU.EX2 R75, R75 ;  /* 0x0000004b004b7308 */ /* 0x000e620000000800 */
[----:B------:R-:W-:Y:S02]  /*9e00*/  FADD2 R6, R6.F32x2.HI_LO, -R38.F32x2.HI_LO ;  /* 0x800000260606724b */ /* 0x000fe40000000000 */
[----:B------:R-:W-:Y:S02]  /*9e10*/  FFMA2 R38, R8.F32x2.HI_LO, UR12.F32, R152.F32 ;  /* 0x0000000c08267c49 */ /* 0x000fe40009200098 */
[-C--:B------:R-:W-:Y:S02]  /*9e20*/  FFMA2 R8, R40.F32x2.HI_LO, R156.reuse.F32, 0.22756439447402954102 ;  /* 0x3e6906a428087449 */ /* 0x080fe4000120009c */
[----:B------:R-:W-:Y:S01]  /*9e30*/  FFMA2 R42, R154.F32x2.HI_LO, R156.F32, 0.22756439447402954102 ;  /* 0x3e6906a49a2a7449 */ /* 0x000fe2000120009c */
[----:B------:R-:W-:Y:S01]  /*9e40*/  MUFU.EX2 R88, R88 ;  /* 0x0000005800587308 */ /* 0x000fe20000000800 */
[----:B------:R-:W-:Y:S02]  /*9e50*/  FFMA2 R8, R8.F32x2.HI_LO, R40.F32x2.HI_LO, 0.69514614343643188477 ;  /* 0x3f31f51908087449 */ /* 0x000fe40000200028 */
[----:B------:R-:W-:-:S02]  /*9e60*/  FFMA2 R42, R42.F32x2.HI_LO, R154.F32x2.HI_LO, 0.69514614343643188477 ;  /* 0x3f31f5192a2a7449 */ /* 0x000fc4000020009a */
[----:B------:R-:W-:Y:S02]  /*9e70*/  FFMA2 R8, R8.F32x2.HI_LO, R40.F32x2.HI_LO, 1 ;  /* 0x3f80000008087449 */ /* 0x000fe40000200028 */
[--C-:B------:R-:W-:Y:S01]  /*9e80*/  FFMA2 R40, R10.F32x2.HI_LO, UR12.F32, R152.reuse.F32 ;  /* 0x0000000c0a287c49 */ /* 0x100fe20009200098 */
[----:B------:R-:W3:Y:S01]  /*9e90*/  MUFU.EX2 R89, R89 ;  /* 0x0000005900597308 */ /* 0x000ee20000000800 */
[----:B------:R-:W-:Y:S02]  /*9ea0*/  FFMA2 R10, R98.F32x2.HI_LO, UR12.F32, R152.F32 ;  /* 0x0000000c620a7c49 */ /* 0x000fe40009200098 */
[----:B------:R-:W-:Y:S02]  /*9eb0*/  IMAD R98, R4, 0x800000, R8 ;  /* 0x0080000004627824 */ /* 0x000fe400078e0208 */
[----:B------:R-:W-:Y:S02]  /*9ec0*/  FFMA2 R154, R42.F32x2.HI_LO, R154.F32x2.HI_LO, 1 ;  /* 0x3f8000002a9a7449 */ /* 0x000fe4000020009a */
[----:B------:R-:W-:-:S02]  /*9ed0*/  IMAD R99, R5, 0x800000, R9 ;  /* 0x0080000005637824 */ /* 0x000fc400078e0209 */
[----:B------:R-:W-:Y:S01]  /*9ee0*/  FFMA2 R42, R6.F32x2.HI_LO, R156.F32, 0.22756439447402954102 ;  /* 0x3e6906a4062a7449 */ /* 0x000fe2000120009c */
[----:B------:R-:W-:Y:S01]  /*9ef0*/  FMNMX R10, R10, -127, !PT ;  /* 0xc2fe00000a0a7809 */ /* 0x000fe20007800000 */
[----:B------:R-:W-:Y:S01]  /*9f00*/  IMAD R96, R96, 0x800000, R154 ;  /* 0x0080000060607824 */ /* 0x000fe200078e029a */
[----:B------:R-:W-:Y:S01]  /*9f10*/  FMNMX R11, R11, -127, !PT ;  /* 0xc2fe00000b0b7809 */ /* 0x000fe20007800000 */
[----:B------:R-:W-:Y:S01]  /*9f20*/  FFMA2 R42, R42.F32x2.HI_LO, R6.F32x2.HI_LO, 0.69514614343643188477 ;  /* 0x3f31f5192a2a7449 */ /* 0x000fe20000200006 */
[----:B------:R-:W-:Y:S01]  /*9f30*/  MUFU.EX2 R90, R90 ;  /* 0x0000005a005a7308 */ /* 0x000fe20000000800 */
[----:B--2---:R-:W-:Y:S01]  /*9f40*/  F2FP.SATFINITE.E4M3.F32.PACK_AB_MERGE_C R9, R71, R70, RZ ;  /* 0x000000464709723e */ /* 0x004fe200048070ff */
[----:B------:R-:W-:Y:S02]  /*9f50*/  IMAD R97, R97, 0x800000, R155 ;  /* 0x0080000061617824 */ /* 0x000fe400078e029b */
[----:B------:R-:W-:Y:S01]  /*9f60*/  FADD2.RM R140, R10.F32x2.HI_LO, 12582912 ;  /* 0x4b4000000a8c744b */ /* 0x000fe20000204000 */
[----:B------:R-:W-:Y:S01]  /*9f70*/  F2FP.SATFINITE.E4M3.F32.PACK_AB_MERGE_C R4, R69, R68, RZ ;  /* 0x000000444504723e */ /* 0x000fe200048070ff */
[----:B------:R-:W-:Y:S01]  /*9f80*/  FFMA2 R6, R42.F32x2.HI_LO, R6.F32x2.HI_LO, 1 ;  /* 0x3f8000002a067449 */ /* 0x000fe20000200006 */
[----:B-1----:R-:W-:Y:S01]  /*9f90*/  F2FP.SATFINITE.E4M3.F32.PACK_AB_MERGE_C R8, R75, R74, RZ ;  /* 0x0000004a4b08723e */ /* 0x002fe200048070ff */
[----:B------:R-:W-:Y:S01]  /*9fa0*/  FFMA2 R42, R12.F32x2.HI_LO, UR12.F32, R152.F32 ;  /* 0x0000000c0c2a7c49 */ /* 0x000fe20009200098 */
[----:B------:R-:W1:Y:S01]  /*9fb0*/  MUFU.EX2 R91, R91 ;  /* 0x0000005b005b7308 */ /* 0x000e620000000800 */
[----:B------:R-:W-:Y:S01]  /*9fc0*/  FADD2 R12, R140.F32x2.HI_LO, -12582912 ;  /* 0xcb4000008c0c744b */ /* 0x000fe20000200000 */
[----:B------:R-:W-:Y:S01]  /*9fd0*/  F2FP.SATFINITE.E4M3.F32.PACK_AB_MERGE_C R5, R73, R72, RZ ;  /* 0x000000484905723e */ /* 0x000fe200048070ff */
[----:B------:R-:W-:Y:S01]  /*9fe0*/  IMAD R142, R142, 0x800000, R6 ;  /* 0x008000008e8e7824 */ /* 0x000fe200078e0206 */
[----:B------:R-:W-:Y:S01]  /*9ff0*/  PRMT R4, R4, 0x5410, R9 ;  /* 0x0000541004047816 */ /* 0x000fe20000000009 */
[----:B------:R-:W-:Y:S01]  /*a000*/  FADD2 R10, R10.F32x2.HI_LO, -R12.F32x2.HI_LO ;  /* 0x8000000c0a0a724b */ /* 0x000fe20000000000 */
[----:B---3--:R-:W-:Y:S01]  /*a010*/  F2FP.SATFINITE.E4M3.F32.PACK_AB_MERGE_C R9, R89, R88, RZ ;  /* 0x000000585909723e */ /* 0x008fe200048070ff */
[----:B------:R-:W-:Y:S01]  /*a020*/  IMAD R143, R143, 0x800000, R7 ;  /* 0x008000008f8f7824 */ /* 0x000fe200078e0207 */
[----:B------:R-:W-:Y:S01]  /*a030*/  MUFU.EX2 R76, R76 ;  /* 0x0000004c004c7308 */ /* 0x000fe20000000800 */
[----:B------:R-:W-:Y:S01]  /*a040*/  FFMA2 R12, R10.F32x2.HI_LO, R156.F32, 0.22756439447402954102 ;  /* 0x3e6906a40a0c7449 */ /* 0x000fe2000120009c */
[----:B------:R-:W-:-:S02]  /*a050*/  PRMT R5, R5, 0x5410, R8 ;  /* 0x0000541005057816 */ /* 0x000fc40000000008 */
[----:B------:R-:W-:Y:S01]  /*a060*/  FMNMX R154, R50, -127, !PT ;  /* 0xc2fe0000329a7809 */ /* 0x000fe20007800000 */
[-C--:B------:R-:W-:Y:S01]  /*a070*/  FFMA2 R12, R12.F32x2.HI_LO, R10.reuse.F32x2.HI_LO, 0.69514614343643188477 ;  /* 0x3f31f5190c0c7449 */ /* 0x080fe2000020000a */
[----:B------:R-:W-:Y:S02]  /*a080*/  FMNMX R155, R51, -127, !PT ;  /* 0xc2fe0000339b7809 */ /* 0x000fe40007800000 */
[----:B------:R-:W2:Y:S01]  /*a090*/  MUFU.EX2 R77, R77 ;  /* 0x0000004d004d7308 */ /* 0x000ea20000000800 */
[----:B------:R-:W-:Y:S01]  /*a0a0*/  FFMA2 R10, R12.F32x2.HI_LO, R10.F32x2.HI_LO, 1 ;  /* 0x3f8000000c0a7449 */ /* 0x000fe2000020000a */
[----:B-1----:R-:W-:Y:S01]  /*a0b0*/  F2FP.SATFINITE.E4M3.F32.PACK_AB_MERGE_C R12, R91, R90, RZ ;  /* 0x0000005a5b0c723e */ /* 0x002fe200048070ff */
[----:B------:R-:W-:Y:S02]  /*a0c0*/  FADD2.RM R50, R154.F32x2.HI_LO, 12582912 ;  /* 0x4b4000009a32744b */ /* 0x000fe40000204000 */
[----:B------:R-:W-:Y:S01]  /*a0d0*/  IMAD R141, R141, 0x800000, R11 ;  /* 0x008000008d8d7824 */ /* 0x000fe200078e020b */
[----:B------:R-:W-:Y:S01]  /*a0e0*/  PRMT R9, R9, 0x5410, R12 ;  /* 0x0000541009097816 */ /* 0x000fe2000000000c */
[----:B------:R-:W-:Y:S01]  /*a0f0*/  IMAD R140, R140, 0x800000, R10 ;  /* 0x008000008c8c7824 */ /* 0x000fe200078e020a */
[----:B------:R-:W-:Y:S01]  /*a100*/  MUFU.EX2 R78, R78 ;  /* 0x0000004e004e7308 */ /* 0x000fe20000000800 */
[----:B------:R-:W-:Y:S01]  /*a110*/  FFMA2 R12, R48.F32x2.HI_LO, UR12.F32, R152.F32 ;  /* 0x0000000c300c7c49 */ /* 0x000fe20009200098 */
[----:B------:R-:W-:-:S02]  /*a120*/  F2FP.SATFINITE.E4M3.F32.PACK_AB_MERGE_C R48, R97, R96, RZ ;  /* 0x000000606130723e */ /* 0x000fc400048070ff */
[----:B------:R-:W-:Y:S02]  /*a130*/  F2FP.SATFINITE.E4M3.F32.PACK_AB_MERGE_C R14, R141, R140, RZ ;  /* 0x0000008c8d0e723e */ /* 0x000fe400048070ff */
[----:B------:R-:W-:Y:S02]  /*a140*/  FMNMX R12, R12, -127, !PT ;  /* 0xc2fe00000c0c7809 */ /* 0x000fe40007800000 */
[----:B------:R-:W1:Y:S01]  /*a150*/  MUFU.EX2 R79, R79 ;  /* 0x0000004f004f7308 */ /* 0x000e620000000800 */
[----:B--2---:R-:W-:Y:S02]  /*a160*/  F2FP.SATFINITE.E4M3.F32.PACK_AB_MERGE_C R6, R77, R76, RZ ;  /* 0x0000004c4d06723e */ /* 0x004fe400048070ff */
[----:B------:R-:W-:-:S05]  /*a170*/  FMNMX R13, R13, -127, !PT ;  /* 0xc2fe00000d0d7809 */ /* 0x000fca0007800000 */
        /* <DEDUP_REMOVED lines=10> */
[----:B------:R-:W-:Y:S02]  /*a220*/  PRMT R8, R8, 0x5410, R11 ;  /* 0x0000541008087816 */ /* 0x000fe4000000000b */
[----:B------:R-:W-:Y:S01]  /*a230*/  F2FP.SATFINITE.E4M3.F32.PACK_AB_MERGE_C R11, R143, R142, RZ ;  /* 0x0000008e8f0b723e */ /* 0x000fe200048070ff */
[----:B------:R-:W-:Y:S03]  /*a240*/  MUFU.EX2 R94, R94 ;  /* 0x0000005e005e7308 */ /* 0x000fe60000000800 */
[----:B------:R-:W-:Y:S01]  /*a250*/  PRMT R11, R11, 0x5410, R14 ;  /* 0x000054100b0b7816 */ /* 0x000fe2000000000e */
[----:B------:R-:W-:Y:S02]  /*a260*/  FFMA2 R14, R64.F32x2.HI_LO, UR12.F32, R152.F32 ;  /* 0x0000000c400e7c49 */ /* 0x000fe40009200098 */
[----:B------:R-:W-:Y:S02]  /*a270*/  FADD2.RM R64, R12.F32x2.HI_LO, 12582912 ;  /* 0x4b4000000c40744b */ /* 0x000fe40000204000 */
[----:B------:R-:W1:Y:S01]  /*a280*/  MUFU.EX2 R95, R95 ;  /* 0x0000005f005f7308 */ /* 0x000e620000000800 */
[----:B--2---:R-:W-:-:S02]  /*a290*/  F2FP.SATFINITE.E4M3.F32.PACK_AB_MERGE_C R10, R93, R92, RZ ;  /* 0x0000005c5d0a723e */ /* 0x004fc400048070ff */
[----:B------:R-:W-:Y:S02]  /*a2a0*/  FMNMX R14, R14, -127, !PT ;  /* 0xc2fe00000e0e7809 */ /* 0x000fe40007800000 */
[----:B------:R-:W-:-:S03]  /*a2b0*/  FMNMX R15, R15, -127, !PT ;  /* 0xc2fe00000f0f7809 */ /* 0x000fc60007800000 */
[----:B------:R-:W-:Y:S08]  /*a2c0*/  MUFU.EX2 R136, R136 ;  /* 0x0000008800887308 */ /* 0x000ff00000000800 */
[----:B------:R-:W2:Y:S01]  /*a2d0*/  MUFU.EX2 R137, R137 ;  /* 0x0000008900897308 */ /* 0x000ea20000000800 */
[----:B-1----:R-:W-:-:S04]  /*a2e0*/  F2FP.SATFINITE.E4M3.F32.PACK_AB_MERGE_C R7, R95, R94, RZ ;  /* 0x0000005e5f07723e */ /* 0x002fc800048070ff */
[----:B------:R-:W-:Y:S02]  /*a2f0*/  PRMT R10, R10, 0x5410, R7 ;  /* 0x000054100a0a7816 */ /* 0x000fe40000000007 */
[----:B------:R-:W-:Y:S01]  /*a300*/  F2FP.SATFINITE.E4M3.F32.PACK_AB_MERGE_C R7, R99, R98, RZ ;  /* 0x000000626307723e */ /* 0x000fe200048070ff */
[----:B------:R-:W-:Y:S03]  /*a310*/  MUFU.EX2 R138, R138 ;  /* 0x0000008a008a7308 */ /* 0x000fe60000000800 */
[----:B------:R-:W-:Y:S01]  /*a320*/  PRMT R7, R7, 0x5410, R48 ;  /* 0x0000541007077816 */ /* 0x000fe20000000030 */
[----:B------:R-:W-:-:S03]  /*a330*/  FADD2 R48, R64.F32x2.HI_LO, -12582912 ;  /* 0xcb4000004030744b */ /* 0x000fc60000200000 */
[----:B------:R1:W-:Y:S01]  /*a340*/  STTM.x8 tmem[UR8], R4 ;  /* 0x00000004000079ed */ /* 0x0003e200081c0008 */
[----:B------:R-:W-:Y:S01]  /*a350*/  FADD2 R12, R12.F32x2.HI_LO, -R48.F32x2.HI_LO ;  /* 0x800000300c0c724b */ /* 0x000fe20000000000 */
[----:B------:R-:W-:Y:S01]  /*a360*/  MUFU.EX2 R139, R139 ;  /* 0x0000008b008b7308 */ /* 0x000fe20000000800 */
[----:B------:R-:W-:Y:S01]  /*a370*/  FADD2.RM R48, R14.F32x2.HI_LO, 12582912 ;  /* 0x4b4000000e30744b */ /* 0x000fe20000204000 */
[----:B------:R-:W-:-:S06]  /*a380*/  R2UR UR8, R147 ;  /* 0x00000000930872ca */ /* 0x000fcc00000e0000 */
[----:B------:R-:W-:Y:S08]  /*a390*/  MUFU.EX2 R132, R132 ;  /* 0x0000008400847308 */ /* 0x000ff00000000800 */
[----:B------:R-:W3:Y:S08]  /*a3a0*/  MUFU.EX2 R133, R133 ;  /* 0x0000008500857308 */ /* 0x000ef00000000800 */
[----:B------:R-:W-:Y:S08]  /*a3b0*/  MUFU.EX2 R134, R134 ;  /* 0x0000008600867308 */ /* 0x000ff00000000800 */
[----:B------:R-:W4:Y:S01]  /*a3c0*/  MUFU.EX2 R135, R135 ;  /* 0x0000008700877308 */ /* 0x000f220000000800 */
[----:B-1----:R-:W-:-:S02]  /*a3d0*/  FFMA2 R10, R12.F32x2.HI_LO, R156.F32, 0.22756439447402954102 ;  /* 0x3e6906a40c0a7449 */ /* 0x002fc4000120009c */
[----:B------:R-:W-:Y:S02]  /*a3e0*/  FADD2 R8, R50.F32x2.HI_LO, -12582912 ;  /* 0xcb4000003208744b */ /* 0x000fe40000200000 */
[----:B------:R-:W-:-:S03]  /*a3f0*/  FFMA2 R10, R10.F32x2.HI_LO, R12.F32x2.HI_LO, 0.69514614343643188477 ;  /* 0x3f31f5190a0a7449 */ /* 0x000fc6000020000c */
[----:B------:R-:W-:Y:S01]  /*a400*/  MUFU.EX2 R52, R52 ;  /* 0x0000003400347308 */ /* 0x000fe20000000800 */
[----:B------:R-:W-:Y:S02]  /*a410*/  FFMA2 R4, R66.F32x2.HI_LO, UR12.F32, R152.F32 ;  /* 0x0000000c42047c49 */ /* 0x000fe40009200098 */
[----:B------:R-:W-:Y:S02]  /*a420*/  FADD2 R8, R154.F32x2.HI_LO, -R8.F32x2.HI_LO ;  /* 0x800000089a08724b */ /* 0x000fe40000000000 */
[----:B------:R-:W-:Y:S01]  /*a430*/  FFMA2 R10, R10.F32x2.HI_LO, R12.F32x2.HI_LO, 1 ;  /* 0x3f8000000a0a7449 */ /* 0x000fe2000020000c */
[----:B------:R-:W-:Y:S01]  /*a440*/  FMNMX R4, R4, -127, !PT ;  /* 0xc2fe000004047809 */ /* 0x000fe20007800000 */
[----:B------:R-:W-:Y:S01]  /*a450*/  FFMA2 R12, R8.F32x2.HI_LO, R156.F32, 0.22756439447402954102 ;  /* 0x3e6906a4080c7449 */ /* 0x000fe2000120009c */
[----:B------:R-:W-:Y:S01]  /*a460*/  FMNMX R5, R5, -127, !PT ;  /* 0xc2fe000005057809 */ /* 0x000fe20007800000 */
[----:B------:R-:W-:Y:S01]  /*a470*/  FADD2 R6, R48.F32x2.HI_LO, -12582912 ;  /* 0xcb4000003006744b */ /* 0x000fe20000200000 */
[----:B------:R-:W1:Y:S01]  /*a480*/  MUFU.EX2 R53, R53 ;  /* 0x0000003500357308 */ /* 0x000e620000000800 */
[----:B------:R-:W-:-:S02]  /*a490*/  FFMA2 R12, R12.F32x2.HI_LO, R8.F32x2.HI_LO, 0.69514614343643188477 ;  /* 0x3f31f5190c0c7449 */ /* 0x000fc40000200008 */
[----:B------:R-:W-:Y:S02]  /*a4a0*/  IMAD R64, R64, 0x800000, R10 ;  /* 0x0080000040407824 */ /* 0x000fe400078e020a */
[----:B------:R-:W-:Y:S02]  /*a4b0*/  FADD2.RM R66, R4.F32x2.HI_LO, 12582912 ;  /* 0x4b4000000442744b */ /* 0x000fe40000204000 */
[----:B------:R-:W-:Y:S02]  /*a4c0*/  IMAD R65, R65, 0x800000, R11 ;  /* 0x0080000041417824 */ /* 0x000fe400078e020b */
[----:B------:R-:W-:Y:S02]  /*a4d0*/  FFMA2 R8, R12.F32x2.HI_LO, R8.F32x2.HI_LO, 1 ;  /* 0x3f8000000c087449 */ /* 0x000fe40000200008 */
[----:B------:R-:W-:Y:S01]  /*a4e0*/  FADD2 R12, R66.F32x2.HI_LO, -12582912 ;  /* 0xcb400000420c744b */ /* 0x000fe20000200000 */
[----:B------:R-:W-:Y:S01]  /*a4f0*/  MUFU.EX2 R54, R54 ;  /* 0x0000003600367308 */ /* 0x000fe20000000800 */
[----:B------:R-:W-:-:S02]  /*a500*/  FADD2 R6, R14.F32x2.HI_LO, -R6.F32x2.HI_LO ;  /* 0x800000060e06724b */ /* 0x000fc40000000000 */
[----:B------:R-:W-:Y:S02]  /*a510*/  IMAD R51, R51, 0x800000, R9 ;  /* 0x0080000033337824 */ /* 0x000fe400078e0209 */
[----:B------:R-:W-:Y:S01]  /*a520*/  FADD2 R4, R4.F32x2.HI_LO, -R12.F32x2.HI_LO ;  /* 0x8000000c0404724b */ /* 0x000fe20000000000 */
[----:B--2---:R-:W-:Y:S01]  /*a530*/  F2FP.SATFINITE.E4M3.F32.PACK_AB_MERGE_C R9, R137, R136, RZ ;  /* 0x000000888909723e */ /* 0x004fe200048070ff */
[----:B------:R-:W-:Y:S02]  /*a540*/  FFMA2 R12, R6.F32x2.HI_LO, R156.F32, 0.22756439447402954102 ;  /* 0x3e6906a4060c7449 */ /* 0x000fe4000120009c */
[----:B------:R-:W-:Y:S01]  /*a550*/  IMAD R50, R50, 0x800000, R8 ;  /* 0x0080000032327824 */ /* 0x000fe200078e0208 */
[----:B---3--:R-:W-:Y:S01]  /*a560*/  F2FP.SATFINITE.E4M3.F32.PACK_AB_MERGE_C R8, R133, R132, RZ ;  /* 0x000000848508723e */ /* 0x008fe200048070ff */
[----:B------:R-:W2:Y:S01]  /*a570*/  MUFU.EX2 R55, R55 ;  /* 0x0000003700377308 */ /* 0x000ea20000000800 */
[----:B------:R-:W-:Y:S01]  /*a580*/  FFMA2 R12, R12.F32x2.HI_LO, R6.F32x2.HI_LO, 0.69514614343643188477 ;  /* 0x3f31f5190c0c7449 */ /* 0x000fe20000200006 */
[----:B------:R-:W-:-:S03]  /*a590*/  F2FP.SATFINITE.E4M3.F32.PACK_AB_MERGE_C R11, R65, R64, RZ ;  /* 0x00000040410b723e */ /* 0x000fc600048070ff */
[----:B------:R-:W-:Y:S02]  /*a5a0*/  FFMA2 R6, R12.F32x2.HI_LO, R6.F32x2.HI_LO, 1 ;  /* 0x3f8000000c067449 */ /* 0x000fe40000200006 */
[----:B------:R-:W-:Y:S01]  /*a5b0*/  FFMA2 R12, R4.F32x2.HI_LO, R156.F32, 0.22756439447402954102 ;  /* 0x3e6906a4040c7449 */ /* 0x000fe2000120009c */
[----:B------:R-:W-:Y:S01]  /*a5c0*/  MUFU.EX2 R56, R56 ;  /* 0x0000003800387308 */ /* 0x000fe20000000800 */
[----:B------:R-:W-:Y:S01]  /*a5d0*/  IMAD R49, R49, 0x800000, R7 ;  /* 0x0080000031317824 */ /* 0x000fe200078e0207 */
[----:B----4-:R-:W-:Y:S01]  /*a5e0*/  F2FP.SATFINITE.E4M3.F32.PACK_AB_MERGE_C R7, R135, R134, RZ ;  /* 0x000000868707723e */ /* 0x010fe200048070ff */
[----:B------:R-:W-:Y:S02]  /*a5f0*/  FFMA2 R12, R12.F32x2.HI_LO, R4.F32x2.HI_LO, 0.69514614343643188477 ;  /* 0x3f31f5190c0c7449 */ /* 0x000fe40000200004 */
[----:B------:R-:W-:Y:S01]  /*a600*/  IMAD R48, R48, 0x800000, R6 ;  /* 0x0080000030307824 */ /* 0x000fe200078e0206 */
[----:B------:R-:W-:Y:S01]  /*a610*/  F2FP.SATFINITE.E4M3.F32.PACK_AB_MERGE_C R6, R51, R50, RZ ;  /* 0x000000323306723e */ /* 0x000fe200048070ff */
[----:B------:R-:W-:Y:S01]  /*a620*/  FFMA2 R4, R12.F32x2.HI_LO, R4.F32x2.HI_LO, 1 ;  /* 0x3f8000000c047449 */ /* 0x000fe20000200004 */
[----:B------:R-:W3:Y:S01]  /*a630*/  MUFU.EX2 R57, R57 ;  /* 0x0000003900397308 */ /* 0x000ee20000000800 */
[----:B-1----:R-:W-:-:S02]  /*a640*/  F2FP.SATFINITE.E4M3.F32.PACK_AB_MERGE_C R12, R53, R52, RZ ;  /* 0x00000034350c723e */ /* 0x002fc400048070ff */
[----:B------:R-:W-:Y:S01]  /*a650*/  IMAD R66, R66, 0x800000, R4 ;  /* 0x0080000042427824 */ /* 0x000fe200078e0204 */
[----:B------:R-:W-:Y:S01]  /*a660*/  F2FP.SATFINITE.E4M3.F32.PACK_AB_MERGE_C R4, R139, R138, RZ ;  /* 0x0000008a8b04723e */ /* 0x000fe200048070ff */
[----:B------:R-:W-:Y:S01]  /*a670*/  IMAD R67, R67, 0x800000, R5 ;  /* 0x0080000043437824 */ /* 0x000fe200078e0205 */
[----:B--2---:R-:W-:Y:S02]  /*a680*/  F2FP.SATFINITE.E4M3.F32.PACK_AB_MERGE_C R5, R55, R54, RZ ;  /* 0x000000363705723e */ /* 0x004fe400048070ff */
[----:B------:R-:W-:Y:S01]  /*a690*/  MUFU.EX2 R58, R58 ;  /* 0x0000003a003a7308 */ /* 0x000fe20000000800 */
[----:B------:R-:W-:Y:S02]  /*a6a0*/  PRMT R9, R9, 0x5410, R4 ;  /* 0x0000541009097816 */ /* 0x000fe40000000004 */
[----:B------:R-:W-:Y:S02]  /*a6b0*/  PRMT R8, R8, 0x5410, R7 ;  /* 0x0000541008087816 */ /* 0x000fe40000000007 */
[----:B------:R-:W-:-:S02]  /*a6c0*/  PRMT R12, R12, 0x5410, R5 ;  /* 0x000054100c0c7816 */ /* 0x000fc40000000005 */
[----:B------:R-:W-:Y:S01]  /*a6d0*/  F2FP.SATFINITE.E4M3.F32.PACK_AB_MERGE_C R15, R49, R48, RZ ;  /* 0x00000030310f723e */ /* 0x000fe200048070ff */
[----:B------:R-:W1:Y:S01]  /*a6e0*/  MUFU.EX2 R59, R59 ;  /* 0x0000003b003b7308 */ /* 0x000e620000000800 */
[----:B---3--:R-:W-:Y:S02]  /*a6f0*/  F2FP.SATFINITE.E4M3.F32.PACK_AB_MERGE_C R13, R57, R56, RZ ;  /* 0x00000038390d723e */ /* 0x008fe400048070ff */
[----:B------:R-:W-:-:S05]  /*a700*/  PRMT R11, R11, 0x5410, R6 ;  /* 0x000054100b0b7816 */ /* 0x000fca0000000006 */
[----:B------:R-:W-:Y:S08]  /*a710*/  MUFU.EX2 R44, R44 ;  /* 0x0000002c002c7308 */ /* 0x000ff00000000800 */
[----:B------:R-:W2:Y:S01]  /*a720*/  MUFU.EX2 R45, R45 ;  /* 0x0000002d002d7308 */ /* 0x000ea20000000800 */
[----:B-1----:R-:W-:-:S04]  /*a730*/  F2FP.SATFINITE.E4M3.F32.PACK_AB_MERGE_C R4, R59, R58, RZ ;  /* 0x0000003a3b04723e */ /* 0x002fc800048070ff */
[----:B------:R-:W-:Y:S02]  /*a740*/  PRMT R13, R13, 0x5410, R4 ;  /* 0x000054100d0d7816 */ /* 0x000fe40000000004 */
[----:B------:R-:W-:Y:S01]  /*a750*/  F2FP.SATFINITE.E4M3.F32.PACK_AB_MERGE_C R4, R67, R66, RZ ;  /* 0x000000424304723e */ /* 0x000fe200048070ff */
[----:B------:R-:W-:Y:S03]  /*a760*/  MUFU.EX2 R46, R46 ;  /* 0x0000002e002e7308 */ /* 0x000fe60000000800 */
[----:B------:R-:W-:-:S05]  /*a770*/  PRMT R15, R15, 0x5410, R4 ;  /* 0x000054100f0f7816 */ /* 0x000fca0000000004 */
        /* <DEDUP_REMOVED lines=13> */
[----:B------:R-:W-:Y:S01]  /*a850*/  MUFU.EX2 R36, R158 ;  /* 0x0000009e00247308 */ /* 0x000fe20000000800 */
[----:B------:R1:W-:Y:S01]  /*a860*/  STTM.x8 tmem[UR8], R8 ;  /* 0x00000008000079ed */ /* 0x0003e200081c0008 */
[----:B------:R-:W-:Y:S01]  /*a870*/  R2UR UR8, R148 ;  /* 0x00000000940872ca */ /* 0x000fe200000e0000 */
[----:B------:R-:W3:Y:S05]  /*a880*/  FENCE.VIEW.ASYNC.T ;  /* 0x00000000000073c6 */ /* 0x000eea0000000200 */
[----:B------:R-:W4:Y:S01]  /*a890*/  MUFU.EX2 R37, R159 ;  /* 0x0000009f00257308 */ /* 0x000f220000000800 */
[----:B--2---:R-:W-:-:S07]  /*a8a0*/  F2FP.SATFINITE.E4M3.F32.PACK_AB_MERGE_C R4, R81, R80, RZ ;  /* 0x000000505104723e */ /* 0x004fce00048070ff */
[----:B------:R-:W-:Y:S08]  /*a8b0*/  MUFU.EX2 R24, R24 ;  /* 0x0000001800187308 */ /* 0x000ff00000000800 */
[----:B------:R-:W1:Y:S01]  /*a8c0*/  MUFU.EX2 R25, R25 ;  /* 0x0000001900197308 */ /* 0x000e620000000800 */
[----:B----4-:R-:W-:-:S04]  /*a8d0*/  F2FP.SATFINITE.E4M3.F32.PACK_AB_MERGE_C R7, R37, R36, RZ ;  /* 0x000000242507723e */ /* 0x010fc800048070ff */
        /* <DEDUP_REMOVED lines=36> */
[----:B------:R-:W-:Y:S02]  /*ab20*/  IMAD.MOV.U32 R13, RZ, RZ, 0x1 ;  /* 0x00000001ff0d7424 */ /* 0x000fe400078e00ff */
[----:B------:R-:W-:Y:S02]  /*ab30*/  MUFU.EX2 R82, R82 ;  /* 0x0000005200527308 */ /* 0x000fe40000000800 */
[----:B---3--:R2:W-:Y:S06]  /*ab40*/  SYNCS.ARRIVE.TRANS64.ART0 RZ, [UR13+0x1b8], R13 ;  /* 0x0001b80dffff79a7 */ /* 0x0085ec000850000d */
        /* <DEDUP_REMOVED lines=8> */
[----:B-1----:R-:W-:Y:S02]  /*abd0*/  F2FP.SATFINITE.E4M3.F32.PACK_AB_MERGE_C R11, R33, R32, RZ ;  /* 0x00000020210b723e */ /* 0x002fe400048070ff */
[----:B---3--:R-:W-:-:S04]  /*abe0*/  F2FP.SATFINITE.E4M3.F32.PACK_AB_MERGE_C R12, R35, R34, RZ ;  /* 0x00000022230c723e */ /* 0x008fc800048070ff */
[----:B------:R-:W-:Y:S01]  /*abf0*/  PRMT R11, R11, 0x5410, R12 ;  /* 0x000054100b0b7816 */ /* 0x000fe2000000000c */
[----:B------:R-:W-:-:S03]  /*ac00*/  IMAD.U32 R12, RZ, RZ, UR10 ;  /* 0x0000000aff0c7e24 */ /* 0x000fc6000f8e00ff */
[----:B------:R2:W-:Y:S01]  /*ac10*/  STTM.x8 tmem[UR8], R4 ;  /* 0x00000004000079ed */ /* 0x0005e200081c0008 */
[----:B------:R-:W1:Y:S02]  /*ac20*/  FENCE.VIEW.ASYNC.T ;  /* 0x00000000000073c6 */ /* 0x000e640000000200 */
[----:B-1----:R-:W-:Y:S01]  /*ac30*/  NOP ;  /* 0x0000000000007918 */ /* 0x002fe20000000000 */
[----:B------:R2:W-:Y:S01]  /*ac40*/  @P0 SYNCS.ARRIVE.TRANS64.ART0 RZ, [UR13+0x1c0], R13 ;  /* 0x0001c00dffff09a7 */ /* 0x0005e2000850000d */
[----:B------:R-:W1:Y:S02]  /*ac50*/  SYNCS.PHASECHK.TRANS64.TRYWAIT P0, [UR13+0x1e8], R12 ;  /* 0x0001e80cff0075a7 */ /* 0x000e64000800110d */
[----:B-12---:R-:W-:Y:S05]  /*ac60*/  @!P0 BRA `(.L_x_47) ;  /* 0x0000002000d88947 */ /* 0x006fea0003800000 */
.L_x_105:
[----:B------:R-:W-:Y:S01]  /*ac70*/  MOV R5, UR11 ;  /* 0x0000000b00057c02 */ /* 0x000fe20008000f00 */
[----:B-1----:R-:W-:Y:S01]  /*ac80*/  FMUL R4, R157, R2 ;  /* 0x000000029d047220 */ /* 0x002fe20000400000 */
[----:B------:R-:W-:Y:S01]  /*ac90*/  FADD2 R102, R102.F32x2.HI_LO, R110.F32x2.HI_LO ;  /* 0x0000006e6666724b */ /* 0x000fe20000000000 */
[----:B------:R-:W-:Y:S01]  /*aca0*/  UIADD3 UR16, UPT, UPT, UR16, 0x1, URZ ;  /* 0x0000000110107890 */ /* 0x000fe2000fffe0ff */
[----:B------:R-:W-:Y:S01]  /*acb0*/  FADD2 R104, R104.F32x2.HI_LO, R112.F32x2.HI_LO ;  /* 0x000000706868724b */ /* 0x000fe20000000000 */
[----:B------:R-:W-:Y:S01]  /*acc0*/  MOV R153, R150 ;  /* 0x0000009600997202 */ /* 0x000fe20000000f00 */
[----:B------:R-:W-:Y:S01]  /*acd0*/  FADD2 R4, R4.F32x2.HI_LO, R100.F32x2.HI_LO ;  /* 0x000000640404724b */ /* 0x000fe20000000000 */
[----:B------:R-:W-:Y:S01]  /*ace0*/  UISETP.NE.AND UP0, UPT, UR16, URZ, UPT ;  /* 0x000000ff1000728c */ /* 0x000fe2000bf05270 */
[----:B------:R-:W-:Y:S01]  /*acf0*/  FADD2 R106, R106.F32x2.HI_LO, R114.F32x2.HI_LO ;  /* 0x000000726a6a724b */ /* 0x000fe20000000000 */
[----:B------:R-:W-:Y:S01]  /*ad00*/  ULOP3.LUT UR17, UR17, 0x1, URZ, 0x3c, !UPT ;  /* 0x0000000111117892 */ /* 0x000fe2000f8e3cff */
        /* <DEDUP_REMOVED lines=59> */
[----:B------:R-:W-:-:S04]  /*b0c0*/  FADD2 R4, R4.F32x2.HI_LO, R102.F32x2.HI_LO ;  /* 0x000000660404724b */ /* 0x000fc80000000000 */
[----:B------:R-:W-:-:S04]  /*b0d0*/  FADD2 R4, R4.F32x2.HI_LO, R104.F32x2.HI_LO ;  /* 0x000000680404724b */ /* 0x000fc80000000000 */
[----:B------:R-:W-:Y:S01]  /*b0e0*/  FADD R2, R4, R5 ;  /* 0x0000000504027221 */ /* 0x000fe20000000000 */
[----:B------:R-:W-:Y:S06]  /*b0f0*/  BRA.U UP0, `(.L_x_48) ;  /* 0xffffffdd00947547 */ /* 0x000fec000b83ffff */
.L_x_45:
[----:B------:R-:W1:Y:S01]  /*b100*/  S2R R5, SR_TID.X ;  /* 0x0000000000057919 */ /* 0x000e620000002100 */
[----:B------:R-:W2:Y:S01]  /*b110*/  S2UR UR8, SR_CgaCtaId ;  /* 0x00000000000879c3 */ /* 0x000ea20000008800 */
[----:B------:R-:W-:Y:S01]  /*b120*/  UMOV UR10, 0x400 ;  /* 0x00000400000a7882 */ /* 0x000fe20000000000 */
[----:B------:R-:W-:Y:S01]  /*b130*/  MOV R3, UR31 ;  /* 0x0000001f00037c02 */ /* 0x000fe20008000f00 */
[----:B--2---:R-:W-:Y:S01]  /*b140*/  ULEA UR8, UR8, UR10, 0x18 ;  /* 0x0000000a08087291 */ /* 0x004fe2000f8ec0ff */
[----:B-1----:R-:W-:-:S05]  /*b150*/  IMAD.SHL.U32 R5, R5, 0x4, RZ ;  /* 0x0000000405057824 */ /* 0x002fca00078e00ff */
[----:B------:R-:W-:-:S05]  /*b160*/  LOP3.LUT R5, R5, 0x1fc, RZ, 0xc0, !PT ;  /* 0x000001fc05057812 */ /* 0x000fca00078ec0ff */
[----:B------:R2:W-:Y:S04]  /*b170*/  STS [R5+UR8+0x22c], R2 ;  /* 0x00022c0205007988 */ /* 0x0005e80008000808 */
[----:B------:R2:W-:Y:S01]  /*b180*/  STS [R5+UR8+0x42c], R150 ;  /* 0x00042c9605007988 */ /* 0x0005e20008000808 */
[----:B------:R2:W-:Y:S06]  /*b190*/  BAR.ARV R3, 0x40 ;  /* 0x000100030000751d */ /* 0x0005ec0000002000 */
.L_x_37:
[----:B--23--:R-:W2:Y:S01]  /*b1a0*/  S2R R3, SR_CgaCtaId ;  /* 0x0000000000037919 */ /* 0x00cea20000008800 */
[----:B------:R-:W-:Y:S01]  /*b1b0*/  USHF.L.U32 UR9, UR9, 0x1f, URZ ;  /* 0x0000001f09097899 */ /* 0x000fe200080006ff */
[----:B-1----:R-:W-:-:S04]  /*b1c0*/  MOV R2, 0x400 ;  /* 0x0000040000027802 */ /* 0x002fc80000000f00 */
[----:B--2---:R-:W-:Y:S01]  /*b1d0*/  LEA R3, R3, R2, 0x18 ;  /* 0x0000000203037211 */ /* 0x004fe200078ec0ff */
[----:B------:R-:W-:-:S04]  /*b1e0*/  IMAD.U32 R2, RZ, RZ, UR9 ;  /* 0x00000009ff027e24 */ /* 0x000fc8000f8e00ff */
[----:B------:R-:W1:Y:S02]  /*b1f0*/  SYNCS.PHASECHK.TRANS64.TRYWAIT P0, [R3+URZ+0x1e8], R2 ;  /* 0x0001e802030075a7 */ /* 0x000e6400080011ff */
[----:B-1----:R-:W-:Y:S05]  /*b200*/  @!P0 BRA `(.L_x_49) ;  /* 0x0000001c00908947 */ /* 0x002fea0003800000 */
.L_x_107:
[----:B------:R-:W-:Y:S06]  /*b210*/  BAR.ARV 0x2, 0x120 ;  /* 0x0084800000007b1d */ /* 0x000fec0000002000 */
.L_x_3:
[----:B------:R-:W-:-:S04]  /*b220*/  SHF.R.U32.HI R4, RZ, 0x5, R0 ;  /* 0x00000005ff047819 */ /* 0x000fc80000011600 */
[----:B------:R-:W-:-:S04]  /*b230*/  LOP3.LUT R0, R4, 0xfffffffc, RZ, 0xc0, !PT ;  /* 0xfffffffc04007812 */ /* 0x000fc800078ec0ff */
[----:B------:R-:W-:-:S13]  /*b240*/  ISETP.NE.AND P0, PT, R0, 0x8, PT ;  /* 0x000000080000780c */ /* 0x000fda0003f05270 */
[----:B-123--:R-:W-:Y:S05]  /*b250*/  @P0 EXIT ;  /* 0x000000000000094d */ /* 0x00efea0003800000 */
[----:B------:R-:W-:-:S08]  /*b260*/  NOP ;  /* 0x0000000000007918 */ /* 0x000fd00000000000 */
[----:B------:R-:W1:-:S00]  /*b270*/  USETMAXREG.DEALLOC.CTAPOOL 0x60 ;  /* 0x00000060000079c8 */ /* 0x000e4000080e0500 */
[----:B------:R-:W2:Y:S01]  /*b280*/  S2UR UR10, SR_CTAID.X ;  /* 0x00000000000a79c3 */ /* 0x000ea20000002500 */
[----:B------:R-:W2:Y:S01]  /*b290*/  LDCU UR8, c[0x0][0x640] ;  /* 0x0000c800ff0877ac */ /* 0x000ea20008000800 */
[----:B-1----:R-:W1:Y:S01]  /*b2a0*/  S2R R3, SR_CgaCtaId ;  /* 0x0000000000037919 */ /* 0x002e620000008800 */
[----:B------:R-:W-:Y:S01]  /*b2b0*/  MOV R0, 0x400 ;  /* 0x0000040000007802 */ /* 0x000fe20000000f00 */
[----:B------:R-:W-:Y:S01]  /*b2c0*/  IMAD.MOV.U32 R8, RZ, RZ, 0x1 ;  /* 0x00000001ff087424 */ /* 0x000fe200078e00ff */
[----:B------:R-:W3:Y:S01]  /*b2d0*/  LDCU UR11, c[0x0][0x654] ;  /* 0x0000ca80ff0b77ac */ /* 0x000ee20008000800 */
[----:B------:R-:W4:Y:S01]  /*b2e0*/  S2R R2, SR_TID.X ;  /* 0x0000000000027919 */ /* 0x000f220000002100 */
[----:B--2---:R-:W-:-:S04]  /*b2f0*/  UIMAD.WIDE.U32 UR8, UR10, UR8, URZ ;  /* 0x000000080a0872a5 */ /* 0x004fc8000f8e00ff */
[----:B------:R-:W-:-:S04]  /*b300*/  UIADD3 UR8, UPT, UPT, -UR9, UR10, URZ ;  /* 0x0000000a09087290 */ /* 0x000fc8000fffe1ff */
[----:B------:R-:W-:Y:S01]  /*b310*/  USHF.R.U32.HI UR7, URZ, UR7, UR8 ;  /* 0x00000007ff077299 */ /* 0x000fe20008011608 */
[----:B-1----:R-:W-:Y:S01]  /*b320*/  LEA R3, R3, R0, 0x18 ;  /* 0x0000000003037211 */ /* 0x002fe200078ec0ff */
[----:B------:R-:W-:Y:S02]  /*b330*/  IMAD.MOV.U32 R0, RZ, RZ, 0x1 ;  /* 0x00000001ff007424 */ /* 0x000fe400078e00ff */
[----:B------:R-:W-:Y:S01]  /*b340*/  UIADD3 UR7, UPT, UPT, UR9, UR7, URZ ;  /* 0x0000000709077290 */ /* 0x000fe2000fffe0ff */
[----:B------:R-:W-:Y:S01]  /*b350*/  BAR.SYNC.DEFER_BLOCKING 0x2, 0x120 ;  /* 0x0084800000007b1d */ /* 0x000fe20000010000 */
[C---:B----4-:R-:W-:Y:S01]  /*b360*/  IMAD.SHL.U32 R70, R2.reuse, 0x40, RZ ;  /* 0x0000004002467824 */ /* 0x050fe200078e00ff */
[----:B------:R-:W-:Y:S01]  /*b370*/  LOP3.LUT R68, R2, 0x7f, RZ, 0xc0, !PT ;  /* 0x0000007f02447812 */ /* 0x000fe200078ec0ff */
[----:B------:R-:W-:-:S03]  /*b380*/  USHF.R.U32.HI UR7, URZ, UR6, UR7 ;  /* 0x00000006ff077299 */ /* 0x000fc60008011607 */
[----:B------:R-:W1:Y:S01]  /*b390*/  LDCU UR6, c[0x0][0x63c] ;  /* 0x0000c780ff0677ac */ /* 0x000e620008000800 */
[----:B------:R-:W-:Y:S02]  /*b3a0*/  LOP3.LUT R70, R70, 0x7c0, RZ, 0xc0, !PT ;  /* 0x000007c046467812 */ /* 0x000fe400078ec0ff */
[----:B------:R-:W-:Y:S01]  /*b3b0*/  SHF.R.U32.HI R71, RZ, 0x5, R68 ;  /* 0x00000005ff477819 */ /* 0x000fe20000011644 */
[----:B---3--:R-:W-:Y:S01]  /*b3c0*/  UISETP.GE.AND UP0, UPT, UR7, UR11, UPT ;  /* 0x0000000b0700728c */ /* 0x008fe2000bf06270 */
[----:B------:R-:W2:Y:S03]  /*b3d0*/  LDCU.64 UR8, c[0x0][0x630] ;  /* 0x0000c600ff0877ac */ /* 0x000ea60008000a00 */
[----:B------:R-:W-:Y:S01]  /*b3e0*/  IMAD R70, R71, 0x800, R70 ;  /* 0x0000080047467824 */ /* 0x000fe200078e0246 */
[----:B------:R-:W-:Y:S02]  /*b3f0*/  UIADD3 UR11, UPT, UPT, -UR7, URZ, URZ ;  /* 0x000000ff070b7290 */ /* 0x000fe4000fffe1ff */
[----:B------:R-:W-:-:S02]  /*b400*/  USEL UR4, UR15, UR4, !UP0 ;  /* 0x000000040f047287 */ /* 0x000fc4000c000000 */
[----:B------:R-:W-:Y:S02]  /*b410*/  USEL UR14, UR14, UR5, !UP0 ;  /* 0x000000050e0e7287 */ /* 0x000fe4000c000000 */
[----:B--2---:R-:W2:Y:S01]  /*b420*/  @UP0 LDCU UR9, c[0x0][0x64c] ;  /* 0x0000c980ff0907ac */ /* 0x004ea20008000800 */
[----:B------:R3:W-:Y:S01]  /*b430*/  SYNCS.ARRIVE.TRANS64.ART0 RZ, [R3+URZ+0x1b8], R0 ;  /* 0x0001b80003ff79a7 */ /* 0x0007e200085000ff */
[----:B-1----:R-:W-:Y:S02]  /*b440*/  UIMAD UR6, UR11, UR6, UR10 ;  /* 0x000000060b0672a4 */ /* 0x002fe4000f8e020a */
[----:B------:R-:W-:Y:S01]  /*b450*/  ULOP3.LUT UR4, UR4, 0xff, URZ, 0xc0, !UPT ;  /* 0x000000ff04047892 */ /* 0x000fe2000f8ec0ff */
[----:B------:R-:W1:Y:S01]  /*b460*/  @UP0 LDCU UR8, c[0x0][0x648] ;  /* 0x0000c900ff0807ac */ /* 0x000e620008000800 */
[----:B------:R-:W-:Y:S01]  /*b470*/  ULOP3.LUT UR14, UR14, 0xff, URZ, 0xc0, !UPT ;  /* 0x000000ff0e0e7892 */ /* 0x000fe2000f8ec0ff */
[----:B------:R-:W4:Y:S01]  /*b480*/  LDCU UR11, c[0x0][0x628] ;  /* 0x0000c500ff0b77ac */ /* 0x000f220008000800 */
[----:B--2---:R-:W-:-:S04]  /*b490*/  UIMAD.WIDE.U32 UR12, UR6, UR9, URZ ;  /* 0x00000009060c72a5 */ /* 0x004fc8000f8e00ff */
[----:B------:R-:W-:-:S04]  /*b4a0*/  UIADD3 UR9, UPT, UPT, UR6, -UR13, URZ ;  /* 0x8000000d06097290 */ /* 0x000fc8000fffe0ff */
[----:B------:R-:W-:Y:S01]  /*b4b0*/  USHF.R.U32.HI UR9, URZ, UR4, UR9 ;  /* 0x00000004ff097299 */ /* 0x000fe20008011609 */
[----:B------:R-:W2:Y:S03]  /*b4c0*/  LDCU.64 UR4, c[0x0][0x620] ;  /* 0x0000c400ff0477ac */ /* 0x000ea60008000a00 */
[----:B------:R-:W-:-:S04]  /*b4d0*/  UIADD3 UR9, UPT, UPT, UR13, UR9, URZ ;  /* 0x000000090d097290 */ /* 0x000fc8000fffe0ff */
[----:B------:R-:W-:-:S04]  /*b4e0*/  USHF.R.U32.HI UR9, URZ, UR14, UR9 ;  /* 0x0000000eff097299 */ /* 0x000fc80008011609 */
[----:B------:R-:W-:-:S04]  /*b4f0*/  UIADD3 UR12, UPT, UPT, -UR9, URZ, URZ ;  /* 0x000000ff090c7290 */ /* 0x000fc8000fffe1ff */
[----:B-1----:R-:W-:-:S04]  /*b500*/  UIMAD UR8, UR8, UR12, UR6 ;  /* 0x0000000c080872a4 */ /* 0x002fc8000f8e0206 */
[----:B--2---:R-:W-:-:S04]  /*b510*/  UIMAD UR4, UR7, UR4, UR8 ;  /* 0x00000004070472a4 */ /* 0x004fc8000f8e0208 */
[----:B----4-:R-:W-:-:S04]  /*b520*/  UIMAD.WIDE.U32 UR6, UR4, UR11, URZ ;  /* 0x0000000b040672a5 */ /* 0x010fc8000f8e00ff */
[----:B------:R-:W-:-:S04]  /*b530*/  UIADD3 UR6, UPT, UPT, UR4, -UR7, URZ ;  /* 0x8000000704067290 */ /* 0x000fc8000fffe0ff */
[----:B------:R-:W-:-:S04]  /*b540*/  USHF.R.U32.HI UR23, URZ, UR23, UR6 ;  /* 0x00000017ff177299 */ /* 0x000fc80008011606 */
[----:B------:R-:W-:-:S03]  /*b550*/  UIADD3 UR23, UPT, UPT, UR7, UR23, URZ ;  /* 0x0000001707177290 */ /* 0x000fc6000fffe0ff */
[----:B------:R-:W1:Y:S01]  /*b560*/  LDCU UR6, c[0x0][0x60c] ;  /* 0x0000c180ff0677ac */ /* 0x000e620008000800 */
[----:B------:R-:W-:-:S04]  /*b570*/  USHF.R.U32.HI UR22, URZ, UR22, UR23 ;  /* 0x00000016ff167299 */ /* 0x000fc80008011617 */
[----:B------:R-:W-:-:S04]  /*b580*/  UIADD3 UR7, UPT, UPT, -UR22, URZ, URZ ;  /* 0x000000ff16077290 */ /* 0x000fc8000fffe1ff */
[----:B------:R-:W-:Y:S02]  /*b590*/  UIMAD UR5, UR7, UR5, UR4 ;  /* 0x00000005070572a4 */ /* 0x000fe4000f8e0204 */
[----:B-1----:R-:W-:-:S09]  /*b5a0*/  UISETP.GE.AND UP0, UPT, UR10, UR6, UPT ;  /* 0x000000060a00728c */ /* 0x002fd2000bf06270 */
[----:B---3--:R-:W-:Y:S05]  /*b5b0*/  BRA.U UP0, `(.L_x_50) ;  /* 0x0000000d00e07547 */ /* 0x008fea000b800000 */
[----:B------:R-:W1:Y:S01]  /*b5c0*/  LDCU UR4, c[0x0][0x614] ;  /* 0x0000c280ff0477ac */ /* 0x000e620008000800 */
[----:B------:R-:W-:Y:S01]  /*b5d0*/  LOP3.LUT R37, R4, 0x3, RZ, 0xc0, !PT ;  /* 0x0000000304257812 */ /* 0x000fe200078ec0ff */
[----:B------:R-:W-:Y:S01]  /*b5e0*/  IMAD.SHL.U32 R71, R71, 0x200000, RZ ;  /* 0x0020000047477824 */ /* 0x000fe200078e00ff */
[----:B------:R-:W-:Y:S01]  /*b5f0*/  IADD3 R70, PT, PT, R3, 0x800, R70 ;  /* 0x0000080003467810 */ /* 0x000fe20007ffe046 */
[----:B------:R-:W2:Y:S02]  /*b600*/  LDCU UR12, c[0x0][0x38c] ;  /* 0x00007180ff0c77ac */ /* 0x000ea40008000800 */
[----:B------:R-:W-:Y:S01]  /*b610*/  VIADD R37, R37, 0x3 ;  /* 0x0000000325257836 */ /* 0x000fe20000000000 */
[----:B------:R-:W3:Y:S04]  /*b620*/  LDCU UR11, c[0x0][0x380] ;  /* 0x00007000ff0b77ac */ /* 0x000ee80008000800 */
[----:B------:R4:W-:Y:S06]  /*b630*/  BAR.SYNC.DEFER_BLOCKING R37, 0x40 ;  /* 0x000100250000751d */ /* 0x0009ec0000010000 */
[----:B------:R-:W-:Y:S01]  /*b640*/  UMOV UR14, 0x0 ;  /* 0x00000000000e7882 */ /* 0x000fe20000000000 */
[----:B-1----:R-:W-:Y:S01]  /*b650*/  UIADD3 UR4, UPT, UPT, -UR9, UR4, URZ ;  /* 0x0000000409047290 */ /* 0x002fe2000fffe1ff */
[----:B------:R-:W-:Y:S01]  /*b660*/  UMOV UR15, 0x1 ;  /* 0x00000001000f7882 */ /* 0x000fe20000000000 */
[----:B--2---:R-:W-:-:S02]  /*b670*/  UIADD3 UR6, UPT, UPT, UR12, -0x1, URZ ;  /* 0xffffffff0c067890 */ /* 0x004fc4000fffe0ff */
[----:B------:R-:W-:Y:S02]  /*b680*/  UIADD3 UR7, UPT, UPT, -UR12, URZ, URZ ;  /* 0x000000ff0c077290 */ /* 0x000fe4000fffe1ff */
[----:B---3--:R-:W-:Y:S02]  /*b690*/  UIADD3 UR11, UPT, UPT, UR12, -UR11, URZ ;  /* 0x8000000b0c0b7290 */ /* 0x008fe4000fffe0ff */
[----:B------:R-:W-:Y:S02]  /*b6a0*/  USHF.R.S32.HI UR7, URZ, 0x1f, UR7 ;  /* 0x0000001fff077899 */ /* 0x000fe40008011407 */
[----:B------:R-:W-:Y:S02]  /*b6b0*/  ULEA UR11, UR4, UR11, 0x7 ;  /* 0x0000000b040b7291 */ /* 0x000fe4000f8e38ff */
[----:B------:R-:W-:Y:S02]  /*b6c0*/  USHF.R.S32.HI UR4, URZ, 0x1f, UR6 ;  /* 0x0000001fff047899 */ /* 0x000fe40008011406 */
[----:B------:R-:W-:Y:S01]  /*b6d0*/  UIADD3 UR8, UPT, UPT, -UR11, URZ, URZ ;  /* 0x000000ff0b087290 */ /* 0x000fe2000fffe1ff */
[----:B------:R4:W-:Y:S01]  /*b6e0*/  SYNCS.ARRIVE.TRANS64.ART0 RZ, [R3+URZ+0x1e8], R0 ;  /* 0x0001e80003ff79a7 */ /* 0x0009e200085000ff */
[----:B------:R-:W-:-:S02]  /*b6f0*/  UIADD3 UR10, UPT, UPT, UR11, -0x1, URZ ;  /* 0xffffffff0b0a7890 */ /* 0x000fc4000fffe0ff */
[----:B------:R-:W-:Y:S02]  /*b700*/  USHF.R.S32.HI UR8, URZ, 0x1f, UR8 ;  /* 0x0000001fff087899 */ /* 0x000fe40008011408 */
[----:B------:R-:W-:Y:S02]  /*b710*/  UISETP.GT.AND UP0, UPT, UR12, URZ, UPT ;  /* 0x000000ff0c00728c */ /* 0x000fe4000bf04270 */
[----:B------:R-:W-:Y:S02]  /*b720*/  ULEA.HI UR4, UR4, UR6, URZ, 0x7 ;  /* 0x0000000604047291 */ /* 0x000fe4000f8f38ff */
[----:B------:R-:W-:Y:S02]  /*b730*/  ULEA.HI UR7, UR7, -UR12, URZ, 0x7 ;  /* 0x8000000c07077291 */ /* 0x000fe4000f8f38ff */
[----:B------:R-:W-:Y:S02]  /*b740*/  USHF.R.S32.HI UR6, URZ, 0x1f, UR10 ;  /* 0x0000001fff067899 */ /* 0x000fe4000801140a */
[----:B------:R-:W-:-:S02]  /*b750*/  ULEA.HI UR8, UR8, -UR11, URZ, 0x7 ;  /* 0x8000000b08087291 */ /* 0x000fc4000f8f38ff */
[----:B------:R-:W-:Y:S02]  /*b760*/  UISETP.GT.AND UP1, UPT, UR11, URZ, UPT ;  /* 0x000000ff0b00728c */ /* 0x000fe4000bf24270 */
[----:B------:R-:W-:Y:S02]  /*b770*/  USHF.R.S32.HI UR7, URZ, 0x7, UR7 ;  /* 0x00000007ff077899 */ /* 0x000fe40008011407 */
[----:B------:R-:W-:Y:S02]  /*b780*/  ULEA.HI UR6, UR6, UR10, URZ, 0x7 ;  /* 0x0000000a06067291 */ /* 0x000fe4000f8f38ff */
[----:B------:R-:W-:Y:S02]  /*b790*/  USHF.R.S32.HI UR8, URZ, 0x7, UR8 ;  /* 0x00000007ff087899 */ /* 0x000fe40008011408 */
[----:B------:R-:W-:Y:S02]  /*b7a0*/  @UP0 UIMAD.WIDE UR16, UR4, 0x2000000, UR14 ;  /* 0x02000000041008a5 */ /* 0x000fe4000f8e020e */
[----:B------:R-:W-:-:S02]  /*b7b0*/  ULEA.HI.SX32 UR6, UR6, 0x1, 0x19 ;  /* 0x0000000106067891 */ /* 0x000fc4000f8fcaff */
[----:B------:R-:W-:Y:S02]  /*b7c0*/  UIADD3 UR8, UPT, UPT, -UR8, URZ, URZ ;  /* 0x000000ff08087290 */ /* 0x000fe4000fffe1ff */
[----:B------:R-:W-:-:S05]  /*b7d0*/  UIADD3 UR7, UPT, UPT, -UR7, URZ, URZ ;  /* 0x000000ff07077290 */ /* 0x000fca000fffe1ff */
[----:B------:R-:W-:Y:S02]  /*b7e0*/  @!UP1 UMOV UR6, UR8 ;  /* 0x0000000800069c82 */ /* 0x000fe40008000000 */
[----:B------:R-:W-:Y:S02]  /*b7f0*/  @UP0 UMOV UR7, UR17 ;  /* 0x0000001100070c82 */ /* 0x000fe40008000000 */
[----:B------:R-:W-:-:S04]  /*b800*/  UISETP.LT.AND UP0, UPT, UR6, UR7, UPT ;  /* 0x000000070600728c */ /* 0x000fc8000bf01270 */
[----:B------:R-:W-:-:S04]  /*b810*/  USEL UR7, UR6, UR7, UP0 ;  /* 0x0000000706077287 */ /* 0x000fc80008000000 */
[----:B------:R-:W-:-:S09]  /*b820*/  UISETP.GE.AND UP0, UPT, UR7, 0x2, UPT ;  /* 0x000000020700788c */ /* 0x000fd2000bf06270 */
[----:B----4-:R-:W-:Y:S05]  /*b830*/  BRA.U !UP0, `(.L_x_51) ;  /* 0x0000000108e07547 */ /* 0x010fea000b800000 */
[----:B------:R-:W-:Y:S01]  /*b840*/  LEA R36, R68, R3, 0x2 ;  /* 0x0000000344247211 */ /* 0x000fe200078e10ff */
[----:B------:R-:W-:-:S12]  /*b850*/  UIADD3 UR7, UPT, UPT, -UR7, URZ, URZ ;  /* 0x000000ff07077290 */ /* 0x000fd8000fffe1ff */
.L_x_53:
[----:B-1----:R1:W-:Y:S06]  /*b860*/  BAR.SYNC.DEFER_BLOCKING R37, 0x40 ;  /* 0x000100250000751d */ /* 0x0023ec0000010000 */
[----:B--2---:R-:W2:Y:S02]  /*b870*/  LDS R38, [R36+0x22c] ;  /* 0x00022c0024267984 */ /* 0x004ea40000000800 */
[----:B--2---:R-:W-:-:S13]  /*b880*/  FSETP.GEU.AND P0, PT, R38, 1, PT ;  /* 0x3f8000002600780b */ /* 0x004fda0003f0e000 */
[----:B------:R-:W-:-:S04]  /*b890*/  VOTE.ANY R4, PT, !P0 ;  /* 0x0000000000047806 */ /* 0x000fc800040e0100 */
[----:B------:R-:W-:-:S13]  /*b8a0*/  ISETP.NE.AND P0, PT, R4, RZ, PT ;  /* 0x000000ff0400720c */ /* 0x000fda0003f05270 */
[----:B-1----:R-:W-:Y:S05]  /*b8b0*/  @!P0 BRA `(.L_x_52) ;  /* 0x0000000000ac8947 */ /* 0x002fea0003800000 */
[C---:B------:R-:W-:Y:S02]  /*b8c0*/  R2UR UR4, R71.reuse ;  /* 0x00000000470472ca */ /* 0x040fe400000e0000 */
[----:B------:R-:W-:-:S11]  /*b8d0*/  R2UR UR6, R71 ;  /* 0x00000000470672ca */ /* 0x000fd600000e0000 */
[----:B------:R-:W1:Y:S02]  /*b8e0*/  LDTM.x16 R20, tmem[UR4+0x100] ;  /* 0x00010004001479ee */ /* 0x000e640008240000 */
[-C--:B-1----:R-:W-:Y:S02]  /*b8f0*/  FMUL2 R20, R20.F32x2.HI_LO, R38.reuse.F32 ;  /* 0x000000261414724a */ /* 0x082fe40001000000 */
[-C--:B------:R-:W-:Y:S02]  /*b900*/  FMUL2 R22, R22.F32x2.HI_LO, R38.reuse.F32 ;  /* 0x000000261616724a */ /* 0x080fe40001000000 */
[-C--:B------:R-:W-:Y:S02]  /*b910*/  FMUL2 R24, R24.F32x2.HI_LO, R38.reuse.F32 ;  /* 0x000000261818724a */ /* 0x080fe40001000000 */
[-C--:B------:R-:W-:Y:S02]  /*b920*/  FMUL2 R26, R26.F32x2.HI_LO, R38.reuse.F32 ;  /* 0x000000261a1a724a */ /* 0x080fe40001000000 */
[----:B------:R-:W-:-:S02]  /*b930*/  FMUL2 R28, R28.F32x2.HI_LO, R38.F32 ;  /* 0x000000261c1c724a */ /* 0x000fc40001000000 */
[-C--:B------:R-:W-:Y:S02]  /*b940*/  FMUL2 R30, R30.F32x2.HI_LO, R38.reuse.F32 ;  /* 0x000000261e1e724a */ /* 0x080fe40001000000 */
[-C--:B------:R-:W-:Y:S02]  /*b950*/  FMUL2 R32, R32.F32x2.HI_LO, R38.reuse.F32 ;  /* 0x000000262020724a */ /* 0x080fe40001000000 */
[----:B------:R-:W-:-:S04]  /*b960*/  FMUL2 R34, R34.F32x2.HI_LO, R38.F32 ;  /* 0x000000262222724a */ /* 0x000fc80001000000 */
[----:B------:R-:W-:Y:S01]  /*b970*/  STTM.x16 tmem[UR6+0x100], R20 ;  /* 0x00010014000079ed */ /* 0x000fe20008240006 */
        /* <DEDUP_REMOVED lines=29> */
[----:B------:R1:W-:Y:S01]  /*bb50*/  STTM.x16 tmem[UR4+0x130], R4 ;  /* 0x00013004000079ed */ /* 0x0003e20008240004 */
[----:B------:R-:W2:Y:S02]  /*bb60*/  FENCE.VIEW.ASYNC.T ;  /* 0x00000000000073c6 */ /* 0x000ea40000000200 */
.L_x_52:
[----:B--2---:R2:W-:Y:S01]  /*bb70*/  SYNCS.ARRIVE.TRANS64.ART0 RZ, [R3+URZ+0x1b8], R0 ;  /* 0x0001b80003ff79a7 */ /* 0x0045e200085000ff */
[----:B------:R-:W-:-:S04]  /*bb80*/  UIADD3 UR7, UPT, UPT, UR7, 0x1, URZ ;  /* 0x0000000107077890 */ /* 0x000fc8000fffe0ff */
[----:B------:R-:W-:Y:S01]  /*bb90*/  UISETP.NE.AND UP0, UPT, UR7, -0x1, UPT ;  /* 0xffffffff0700788c */ /* 0x000fe2000bf05270 */
[----:B------:R2:W-:Y:S08]  /*bba0*/  SYNCS.ARRIVE.TRANS64.ART0 RZ, [R3+URZ+0x1e8], R0 ;  /* 0x0001e80003ff79a7 */ /* 0x0005f000085000ff */
[----:B------:R-:W-:Y:S05]  /*bbb0*/  BRA.U UP0, `(.L_x_53) ;  /* 0xfffffffd00287547 */ /* 0x000fea000b83ffff */
.L_x_51:
[----:B------:R3:W-:Y:S01]  /*bbc0*/  BAR.SYNC.DEFER_BLOCKING R37, 0x40 ;  /* 0x000100250000751d */ /* 0x0007e20000010000 */
[----:B-1----:R-:W-:Y:S01]  /*bbd0*/  LEA R5, R68, R3, 0x2 ;  /* 0x0000000344057211 */ /* 0x002fe200078e10ff */
[----:B------:R-:W-:-:S04]  /*bbe0*/  HFMA2 R4, -RZ, RZ, -0.0 , 0 ;  /* 0x80000000ff047431 */ /* 0x000fc800000001ff */
[----:B------:R3:W1:Y:S04]  /*bbf0*/  LDS R73, [R5+0x22c] ;  /* 0x00022c0005497984 */ /* 0x0006680000000800 */
[----:B------:R3:W4:Y:S01]  /*bc00*/  LDS R72, [R5+0x42c] ;  /* 0x00042c0005487984 */ /* 0x0007220000000800 */
[----:B------:R3:W-:Y:S01]  /*bc10*/  SYNCS.ARRIVE.TRANS64.ART0 RZ, [R3+URZ+0x1e8], R0 ;  /* 0x0001e80003ff79a7 */ /* 0x0007e200085000ff */
[----:B------:R-:W5:Y:S02]  /*bc20*/  SYNCS.PHASECHK.TRANS64.TRYWAIT P0, [R3+URZ+0x1d0], RZ ;  /* 0x0001d0ff030075a7 */ /* 0x000f6400080011ff */
[----:B-1-345:R-:W-:Y:S05]  /*bc30*/  @!P0 BRA `(.L_x_54) ;  /* 0x0000001400208947 */ /* 0x03afea0003800000 */
.L_x_108:
[----:B------:R-:W3:Y:S01]  /*bc40*/  SYNCS.PHASECHK.TRANS64.TRYWAIT P1, [R3+URZ+0x1f8], R4 ;  /* 0x0001f804030075a7 */ /* 0x000ee200080211ff */
[----:B------:R-:W-:Y:S02]  /*bc50*/  R2UR UR4, R71 ;  /* 0x00000000470472ca */ /* 0x000fe400000e0000 */
[----:B------:R-:W-:Y:S01]  /*bc60*/  FSETP.NE.AND P0, PT, R73, RZ, PT ;  /* 0x000000ff4900720b */ /* 0x000fe20003f05000 */
[----:B---3--:R-:W-:-:S12]  /*bc70*/  @!P1 BRA `(.L_x_55) ;  /* 0x0000001400249947 */ /* 0x008fd80003800000 */
.L_x_110:
[----:B------:R-:W4:Y:S01]  /*bc80*/  LDTM.x32 R36, tmem[UR4+0x100] ;  /* 0x00010004002479ee */ /* 0x000f2200082c0000 */
[----:B------:R-:W-:Y:S01]  /*bc90*/  R2UR UR4, R71 ;  /* 0x00000000470472ca */ /* 0x000fe200000e0000 */
[----:B------:R-:W5:Y:S01]  /*bca0*/  LDCU UR6, c[0x0][0x380] ;  /* 0x00007000ff0677ac */ /* 0x000f620008000800 */
[----:B------:R-:W-:Y:S01]  /*bcb0*/  FSEL R74, R73, 1, P0 ;  /* 0x3f800000494a7808 */ /* 0x000fe20000000000 */
[----:B------:R-:W-:Y:S01]  /*bcc0*/  BSSY.RECONVERGENT B0, `(.L_x_50) ;  /* 0x0000087000007945 */ /* 0x000fe20003800200 */
[C---:B------:R-:W-:Y:S01]  /*bcd0*/  LOP3.LUT P2, RZ, R2.reuse, 0x2, RZ, 0xc0, !PT ;  /* 0x0000000202ff7812 */ /* 0x040fe2000784c0ff */
[----:B------:R-:W-:Y:S01]  /*bce0*/  ULOP3.LUT UR9, URZ, UR9, URZ, 0x33, !UPT ;  /* 0x00000009ff097292 */ /* 0x000fe2000f8e33ff */
[----:B------:R-:W-:Y:S01]  /*bcf0*/  LOP3.LUT P1, RZ, R2, 0x4, RZ, 0xc0, !PT ;  /* 0x0000000402ff7812 */ /* 0x000fe2000782c0ff */
[----:B------:R-:W1:Y:S01]  /*bd00*/  @P0 MUFU.LG2 R73, R73 ;  /* 0x0000004900490308 */ /* 0x000e620000000c00 */
[----:B------:R-:W-:-:S04]  /*bd10*/  SHF.R.U32.HI R71, RZ, 0x3, R70 ;  /* 0x00000003ff477819 */ /* 0x000fc80000011646 */
[----:B------:R-:W-:Y:S01]  /*bd20*/  LOP3.LUT R70, R70, 0x30, R71, 0x78, !PT ;  /* 0x0000003046467812 */ /* 0x000fe200078e7847 */
[----:B---3--:R-:W3:Y:S01]  /*bd30*/  LDTM.x32 R4, tmem[UR4+0x120] ;  /* 0x00012004000479ee */ /* 0x008ee200082c0000 */
[----:B------:R-:W2:Y:S01]  /*bd40*/  LDCU UR4, c[0x0][0x614] ;  /* 0x0000c280ff0477ac */ /* 0x000ea20008000800 */
[----:B------:R-:W4:Y:S01]  /*bd50*/  MUFU.RCP R74, R74 ;  /* 0x0000004a004a7308 */ /* 0x000f220000001000 */
[----:B-1----:R-:W-:Y:S01]  /*bd60*/  @P0 FADD R73, R73, -8 ;  /* 0xc100000049490421 */ /* 0x002fe20000000000 */
[-C--:B----4-:R-:W-:Y:S01]  /*bd70*/  FMUL2 R38, R38.F32x2.HI_LO, R74.reuse.F32 ;  /* 0x0000004a2626724a */ /* 0x090fe20001000000 */
[----:B--2---:R-:W-:Y:S01]  /*bd80*/  UIADD3 UR4, UPT, UPT, UR9, UR4, URZ ;  /* 0x0000000409047290 */ /* 0x004fe2000fffe0ff */
[-C--:B------:R-:W-:Y:S02]  /*bd90*/  FMUL2 R36, R36.F32x2.HI_LO, R74.reuse.F32 ;  /* 0x0000004a2424724a */ /* 0x080fe40001000000 */
[----:B------:R-:W-:Y:S01]  /*bda0*/  FMUL2 R42, R42.F32x2.HI_LO, R74.F32 ;  /* 0x0000004a2a2a724a */ /* 0x000fe20001000000 */
[----:B------:R-:W-:Y:S01]  /*bdb0*/  F2FP.SATFINITE.E4M3.F32.PACK_AB_MERGE_C R38, R39, R38, RZ ;  /* 0x000000262726723e */ /* 0x000fe200048070ff */
[----:B---3--:R-:W-:Y:S01]  /*bdc0*/  FMUL2 R6, R6.F32x2.HI_LO, R74.F32 ;  /* 0x0000004a0606724a */ /* 0x008fe20001000000 */
[----:B------:R-:W-:Y:S01]  /*bdd0*/  F2FP.SATFINITE.E4M3.F32.PACK_AB_MERGE_C R37, R37, R36, RZ ;  /* 0x000000242525723e */ /* 0x000fe200048070ff */
[----:B------:R-:W-:Y:S01]  /*bde0*/  FMUL2 R8, R8.F32x2.HI_LO, R74.F32 ;  /* 0x0000004a0808724a */ /* 0x000fe20001000000 */
        /* <DEDUP_REMOVED lines=11> */
[-C--:B------:R-:W-:Y:S01]  /*bea0*/  FMUL2 R46, R46.F32x2.HI_LO, R74.reuse.F32 ;  /* 0x0000004a2e2e724a */ /* 0x080fe20001000000 */
[----:B------:R-:W-:Y:S01]  /*beb0*/  PRMT R9, R9, 0x5410, R10 ;  /* 0x0000541009097816 */ /* 0x000fe2000000000a */
[-C--:B------:R-:W-:Y:S01]  /*bec0*/  FMUL2 R44, R44.F32x2.HI_LO, R74.reuse.F32 ;  /* 0x0000004a2c2c724a */ /* 0x080fe20001000000 */
[----:B------:R-:W-:Y:S01]  /*bed0*/  PRMT R10, R7, 0x5410, R2 ;  /* 0x00005410070a7816 */ /* 0x000fe20000000002 */
[----:B------:R-:W-:-:S02]  /*bee0*/  FMUL2 R50, R50.F32x2.HI_LO, R74.F32 ;  /* 0x0000004a3232724a */ /* 0x000fc40001000000 */
[----:B------:R-:W-:Y:S02]  /*bef0*/  IMAD.MOV.U32 R2, RZ, RZ, 0x10 ;  /* 0x00000010ff027424 */ /* 0x000fe400078e00ff */
        /* <DEDUP_REMOVED lines=13> */
[----:B------:R-:W-:Y:S01]  /*bfd0*/  SEL R23, R2, 0xfffffff0, !P2 ;  /* 0xfffffff002177807 */ /* 0x000fe20005000000 */
        /* <DEDUP_REMOVED lines=24> */
[C---:B------:R-:W-:Y:S01]  /*c160*/  VIADD R20, R70.reuse, 0x20 ;  /* 0x0000002046147836 */ /* 0x040fe20000000000 */
[----:B------:R-:W-:Y:S01]  /*c170*/  F2FP.SATFINITE.E4M3.F32.PACK_AB_MERGE_C R26, R27, R26, RZ ;  /* 0x0000001a1b1a723e */ /* 0x000fe200048070ff */
[----:B------:R-:W-:Y:S01]  /*c180*/  @P1 VIADD R20, R70, 0xffffffe0 ;  /* 0xffffffe046141836 */ /* 0x000fe20000000000 */
[----:B------:R-:W-:Y:S01]  /*c190*/  F2FP.SATFINITE.E4M3.F32.PACK_AB_MERGE_C R25, R25, R24, RZ ;  /* 0x000000181919723e */ /* 0x000fe200048070ff */
[----:B------:R-:W-:Y:S01]  /*c1a0*/  IMAD.IADD R2, R23, 0x1, R70 ;  /* 0x0000000117027824 */ /* 0x000fe200078e0246 */
[----:B------:R-:W-:Y:S01]  /*c1b0*/  F2FP.SATFINITE.E4M3.F32.PACK_AB_MERGE_C R30, R31, R30, RZ ;  /* 0x0000001e1f1e723e */ /* 0x000fe200048070ff */
[----:B------:R-:W-:Y:S01]  /*c1c0*/  IMAD.IADD R23, R23, 0x1, R20 ;  /* 0x0000000117177824 */ /* 0x000fe200078e0214 */
[----:B------:R-:W-:Y:S01]  /*c1d0*/  F2FP.SATFINITE.E4M3.F32.PACK_AB_MERGE_C R29, R29, R28, RZ ;  /* 0x0000001c1d1d723e */ /* 0x000fe200048070ff */
[----:B------:R-:W-:Y:S01]  /*c1e0*/  USHF.L.U32 UR4, UR4, 0x7, URZ ;  /* 0x0000000704047899 */ /* 0x000fe200080006ff */
[----:B------:R-:W-:-:S02]  /*c1f0*/  F2FP.SATFINITE.E4M3.F32.PACK_AB_MERGE_C R34, R35, R34, RZ ;  /* 0x000000222322723e */ /* 0x000fc400048070ff */
[----:B------:R-:W-:Y:S01]  /*c200*/  F2FP.SATFINITE.E4M3.F32.PACK_AB_MERGE_C R33, R33, R32, RZ ;  /* 0x000000202121723e */ /* 0x000fe200048070ff */
[----:B-----5:R-:W-:Y:S01]  /*c210*/  UIADD3 UR6, UPT, UPT, -UR4, UR6, URZ ;  /* 0x0000000604067290 */ /* 0x020fe2000fffe1ff */
[----:B------:R-:W-:Y:S02]  /*c220*/  PRMT R16, R37, 0x5410, R38 ;  /* 0x0000541025107816 */ /* 0x000fe40000000026 */
[----:B------:R-:W-:Y:S02]  /*c230*/  PRMT R17, R41, 0x5410, R42 ;  /* 0x0000541029117816 */ /* 0x000fe4000000002a */
[----:B------:R-:W-:Y:S02]  /*c240*/  PRMT R18, R45, 0x5410, R46 ;  /* 0x000054102d127816 */ /* 0x000fe4000000002e */
[----:B------:R-:W-:Y:S02]  /*c250*/  PRMT R19, R49, 0x5410, R50 ;  /* 0x0000541031137816 */ /* 0x000fe40000000032 */
[----:B------:R-:W-:-:S02]  /*c260*/  PRMT R12, R53, 0x5410, R54 ;  /* 0x00005410350c7816 */ /* 0x000fc40000000036 */
[----:B------:R-:W-:Y:S01]  /*c270*/  PRMT R13, R57, 0x5410, R58 ;  /* 0x00005410390d7816 */ /* 0x000fe2000000003a */
[----:B------:R-:W-:Y:S01]  /*c280*/  STS.128 [R70], R16 ;  /* 0x0000001046007388 */ /* 0x000fe20000000c00 */
[----:B------:R-:W-:Y:S02]  /*c290*/  PRMT R14, R61, 0x5410, R62 ;  /* 0x000054103d0e7816 */ /* 0x000fe4000000003e */
[----:B------:R-:W-:Y:S02]  /*c2a0*/  PRMT R15, R65, 0x5410, R66 ;  /* 0x00005410410f7816 */ /* 0x000fe40000000042 */
[----:B------:R-:W-:Y:S02]  /*c2b0*/  PRMT R8, R5, 0x5410, R6 ;  /* 0x0000541005087816 */ /* 0x000fe40000000006 */
[----:B------:R-:W-:Y:S01]  /*c2c0*/  PRMT R11, R4, 0x5410, R11 ;  /* 0x00005410040b7816 */ /* 0x000fe2000000000b */
[----:B------:R-:W-:Y:S01]  /*c2d0*/  STS.128 [R2], R12 ;  /* 0x0000000c02007388 */ /* 0x000fe20000000c00 */
[----:B------:R-:W-:-:S02]  /*c2e0*/  PRMT R4, R21, 0x5410, R22 ;  /* 0x0000541015047816 */ /* 0x000fc40000000016 */
[----:B------:R-:W-:Y:S01]  /*c2f0*/  PRMT R5, R25, 0x5410, R26 ;  /* 0x0000541019057816 */ /* 0x000fe2000000001a */
[----:B------:R1:W-:Y:S01]  /*c300*/  STS.128 [R20], R8 ;  /* 0x0000000814007388 */ /* 0x0003e20000000c00 */
[----:B------:R-:W-:Y:S01]  /*c310*/  PRMT R6, R29, 0x5410, R30 ;  /* 0x000054101d067816 */ /* 0x000fe2000000001e */
[----:B------:R-:W2:Y:S01]  /*c320*/  @P0 LDC R21, c[0x0][0x600] ;  /* 0x00018000ff150b82 */ /* 0x000ea20000000800 */
[----:B------:R-:W-:Y:S02]  /*c330*/  PRMT R7, R33, 0x5410, R34 ;  /* 0x0000541021077816 */ /* 0x000fe40000000022 */
[----:B------:R-:W-:-:S03]  /*c340*/  ISETP.LT.AND P1, PT, R68, UR6, PT ;  /* 0x0000000644007c0c */ /* 0x000fc6000bf21270 */
[----:B------:R3:W-:Y:S01]  /*c350*/  STS.128 [R23], R4 ;  /* 0x0000000417007388 */ /* 0x0007e20000000c00 */
[----:B------:R4:W-:Y:S06]  /*c360*/  MEMBAR.ALL.CTA ;  /* 0x0000000000007992 */ /* 0x0009ec0000008000 */
[----:B----4-:R-:W4:Y:S01]  /*c370*/  FENCE.VIEW.ASYNC.S ;  /* 0x00000000000073c6 */ /* 0x010f220000000000 */
[----:B--2---:R-:W-:Y:S01]  /*c380*/  @P0 FFMA R21, R72, R21, R73 ;  /* 0x0000001548150223 */ /* 0x004fe20000000049 */
[----:B-1----:R-:W-:Y:S01]  /*c390*/  IMAD.MOV.U32 R8, RZ, RZ, RZ ;  /* 0x000000ffff087224 */ /* 0x002fe200078e00ff */
[----:B----4-:R-:W-:Y:S01]  /*c3a0*/  SYNCS.ARRIVE.TRANS64.ART0 RZ, [R3+URZ+0x1b8], R0 ;  /* 0x0001b80003ff79a7 */ /* 0x010fe200085000ff */
[----:B------:R1:W-:Y:S02]  /*c3b0*/  SYNCS.ARRIVE.TRANS64.ART0 RZ, [R3+URZ+0x1f0], R0 ;  /* 0x0001f00003ff79a7 */ /* 0x0003e400085000ff */
[----:B-1----:R-:W-:-:S02]  /*c3c0*/  IMAD.MOV.U32 R0, RZ, RZ, -0x800000 ;  /* 0xff800000ff007424 */ /* 0x002fc400078e00ff */
[----:B------:R-:W-:Y:S01]  /*c3d0*/  @P0 FMUL R0, R21, 0.69314718246459960938 ;  /* 0x3f31721815000820 */ /* 0x000fe20000400000 */
[----:B---3--:R-:W-:Y:S06]  /*c3e0*/  @!P1 BRA `(.L_x_56) ;  /* 0x0000000000509947 */ /* 0x008fec0003800000 */
[----:B------:R-:W1:Y:S01]  /*c3f0*/  LDC.64 R6, c[0x0][0x3c8] ;  /* 0x0000f200ff067b82 */ /* 0x000e620000000a00 */
[----:B------:R-:W-:Y:S01]  /*c400*/  USHF.R.S32.HI UR6, URZ, 0x1f, UR5 ;  /* 0x0000001fff067899 */ /* 0x000fe20008011405 */
[----:B------:R-:W-:Y:S01]  /*c410*/  MOV R69, RZ ;  /* 0x000000ff00457202 */ /* 0x000fe20000000f00 */
[----:B------:R-:W-:Y:S02]  /*c420*/  USHF.R.S32.HI UR9, URZ, 0x1f, UR22 ;  /* 0x0000001fff097899 */ /* 0x000fe40008011416 */
[----:B------:R-:W-:-:S03]  /*c430*/  USHF.R.S32.HI UR8, URZ, 0x1f, UR4 ;  /* 0x0000001fff087899 */ /* 0x000fc60008011404 */
[----:B------:R-:W2:Y:S01]  /*c440*/  LDC.64 R4, c[0x0][0x3d0] ;  /* 0x0000f400ff047b82 */ /* 0x000ea20000000a00 */
[----:B-1----:R-:W-:-:S04]  /*c450*/  IMAD.WIDE.U32 R68, R6, UR5, R68 ;  /* 0x0000000506447c25 */ /* 0x002fc8000f8e0044 */
[----:B------:R-:W-:Y:S01]  /*c460*/  IMAD R6, R6, UR6, RZ ;  /* 0x0000000606067c24 */ /* 0x000fe2000f8e02ff */
[----:B------:R-:W1:Y:S03]  /*c470*/  LDCU.64 UR6, c[0x0][0x3b0] ;  /* 0x00007600ff0677ac */ /* 0x000e660008000a00 */
[----:B------:R-:W-:Y:S01]  /*c480*/  IMAD R7, R7, UR5, R6 ;  /* 0x0000000507077c24 */ /* 0x000fe2000f8e0206 */
[----:B------:R-:W-:Y:S01]  /*c490*/  IADD3 R6, P0, PT, R68, UR4, RZ ;  /* 0x0000000444067c10 */ /* 0x000fe2000ff1e0ff */
[----:B--2---:R-:W-:-:S03]  /*c4a0*/  IMAD R2, R4, UR9, RZ ;  /* 0x0000000904027c24 */ /* 0x004fc6000f8e02ff */
[----:B------:R-:W-:Y:S01]  /*c4b0*/  IADD3.X R7, PT, PT, R69, UR8, R7, P0, !PT ;  /* 0x0000000845077c10 */ /* 0x000fe200087fe407 */
[----:B------:R-:W2:Y:S01]  /*c4c0*/  LDCU.64 UR8, c[0x0][0x358] ;  /* 0x00006b00ff0877ac */ /* 0x000ea20008000a00 */
[----:B------:R-:W-:Y:S02]  /*c4d0*/  IMAD R2, R5, UR22, R2 ;  /* 0x0000001605027c24 */ /* 0x000fe4000f8e0202 */
[----:B------:R-:W-:-:S05]  /*c4e0*/  IMAD.WIDE.U32 R6, R4, UR22, R6 ;  /* 0x0000001604067c25 */ /* 0x000fca000f8e0006 */
[----:B------:R-:W-:Y:S02]  /*c4f0*/  IADD3 R5, PT, PT, R7, R2, RZ ;  /* 0x0000000207057210 */ /* 0x000fe40007ffe0ff */
[----:B-1----:R-:W-:-:S04]  /*c500*/  LEA R4, P0, R6, UR6, 0x2 ;  /* 0x0000000606047c11 */ /* 0x002fc8000f8010ff */
[----:B------:R-:W-:-:S05]  /*c510*/  LEA.HI.X R5, R6, UR7, R5, 0x2, P0 ;  /* 0x0000000706057c11 */ /* 0x000fca00080f1405 */
[----:B--2---:R1:W-:Y:S04]  /*c520*/  STG.E desc[UR8][R4.64], R0 ;  /* 0x0000000004007986 */ /* 0x0043e8000c101908 */
.L_x_56:
[----:B------:R-:W-:Y:S05]  /*c530*/  BSYNC.RECONVERGENT B0 ;  /* 0x0000000000007941 */ /* 0x000fea0003800200 */
.L_x_50:
[----:B------:R-:W-:-:S04]  /*c540*/  SHF.L.U32 R8, R8, 0x1f, RZ ;  /* 0x0000001f08087819 */ /* 0x000fc800000006ff */
[----:B------:R-:W2:Y:S02]  /*c550*/  SYNCS.PHASECHK.TRANS64.TRYWAIT P0, [R3+URZ+0x1f8], R8 ;  /* 0x0001f808030075a7 */ /* 0x000ea400080011ff */
[----:B--2---:R-:W-:Y:S05]  /*c560*/  @!P0 BRA `(.L_x_57) ;  /* 0x0000000c00048947 */ /* 0x004fea0003800000 */
.L_x_112:
[----:B------:R-:W-:Y:S06]  /*c570*/  BAR.ARV 0x2, 0x120 ;  /* 0x0084800000007b1d */ /* 0x000fec0000002000 */
[----:B------:R-:W-:Y:S05]  /*c580*/  EXIT ;  /* 0x000000000000794d */ /* 0x000fea0003800000 */
.L_x_6:
[----:B------:R-:W-:-:S07]  /*c590*/  MOV R2, UR13 ;  /* 0x0000000d00027c02 */ /* 0x000fce0008000f00 */
.L_x_58:
[----:B-1----:R1:W2:Y:S02]  /*c5a0*/  SYNCS.PHASECHK.TRANS64.TRYWAIT P0, [R2+URZ+0x1f0], RZ ;  /* 0x0001f0ff020075a7 */ /* 0x0022a400080011ff */
[----:B--2---:R-:W-:Y:S05]  /*c5b0*/  @!P0 NANOSLEEP.SYNCS 0x989680 ;  /* 0x009896800000895d */ /* 0x004fea0003900000 */
[----:B------:R-:W2:Y:S02]  /*c5c0*/  @!P0 SYNCS.PHASECHK.TRANS64 P0, [R2+URZ+0x1f0], RZ ;  /* 0x0001f0ff020085a7 */ /* 0x000ea400080010ff */
[----:B--2---:R-:W-:Y:S05]  /*c5d0*/  @!P0 BRA `(.L_x_58) ;  /* 0xfffffffc00f08947 */ /* 0x004fea000383ffff */
[----:B------:R-:W-:Y:S05]  /*c5e0*/  BRA `(.L_x_59) ;  /* 0xffffff4400d47947 */ /* 0x000fea000383ffff */
.L_x_12:
[----:B------:R-:W-:-:S07]  /*c5f0*/  MOV R2, UR17 ;  /* 0x0000001100027c02 */ /* 0x000fce0008000f00 */
.L_x_60:
[----:B--2---:R2:W3:Y:S02]  /*c600*/  SYNCS.PHASECHK.TRANS64.TRYWAIT P0, [R2+URZ], RZ ;  /* 0x000000ff020075a7 */ /* 0x0044e400080011ff */
[----:B---3--:R-:W-:Y:S05]  /*c610*/  @!P0 NANOSLEEP.SYNCS 0x989680 ;  /* 0x009896800000895d */ /* 0x008fea0003900000 */
[----:B------:R-:W3:Y:S02]  /*c620*/  @!P0 SYNCS.PHASECHK.TRANS64 P0, [R2+URZ], RZ ;  /* 0x000000ff020085a7 */ /* 0x000ee400080010ff */
[----:B---3--:R-:W-:Y:S05]  /*c630*/  @!P0 BRA `(.L_x_60) ;  /* 0xfffffffc00f08947 */ /* 0x008fea000383ffff */
[----:B------:R-:W-:Y:S05]  /*c640*/  BRA `(.L_x_61) ;  /* 0xffffff4c00347947 */ /* 0x000fea000383ffff */
.L_x_13:
[----:B------:R-:W-:-:S07]  /*c650*/  MOV R2, UR17 ;  /* 0x0000001100027c02 */ /* 0x000fce0008000f00 */
.L_x_62:
[----:B--2---:R2:W3:Y:S02]  /*c660*/  SYNCS.PHASECHK.TRANS64.TRYWAIT P0, [R2+URZ+0x10], RZ ;  /* 0x000010ff020075a7 */ /* 0x0044e400080011ff */
[----:B---3--:R-:W-:Y:S05]  /*c670*/  @!P0 NANOSLEEP.SYNCS 0x989680 ;  /* 0x009896800000895d */ /* 0x008fea0003900000 */
[----:B------:R-:W3:Y:S02]  /*c680*/  @!P0 SYNCS.PHASECHK.TRANS64 P0, [R2+URZ+0x10], RZ ;  /* 0x000010ff020085a7 */ /* 0x000ee400080010ff */
[----:B---3--:R-:W-:Y:S05]  /*c690*/  @!P0 BRA `(.L_x_62) ;  /* 0xfffffffc00f08947 */ /* 0x008fea000383ffff */
[----:B------:R-:W-:Y:S05]  /*c6a0*/  BRA `(.L_x_63) ;  /* 0xffffff4c00e07947 */ /* 0x000fea000383ffff */
.L_x_15:
[----:B------:R-:W-:Y:S02]  /*c6b0*/  MOV R4, UR18 ;  /* 0x0000001200047c02 */ /* 0x000fe40008000f00 */
[----:B------:R-:W-:Y:S07]  /*c6c0*/  MOV R12, R13 ;  /* 0x0000000d000c7202 */ /* 0x000fee0000000f00 */
.L_x_64:
[----:B--2---:R2:W3:Y:S02]  /*c6d0*/  SYNCS.PHASECHK.TRANS64.TRYWAIT P0, [R4+URZ+0x10], R13 ;  /* 0x0000100d040075a7 */ /* 0x0044e400080011ff */
[----:B---3--:R-:W-:Y:S05]  /*c6e0*/  @!P0 NANOSLEEP.SYNCS 0x989680 ;  /* 0x009896800000895d */ /* 0x008fea0003900000 */
[----:B------:R-:W3:Y:S02]  /*c6f0*/  @!P0 SYNCS.PHASECHK.TRANS64 P0, [R4+URZ+0x10], R13 ;  /* 0x0000100d040085a7 */ /* 0x000ee400080010ff */
[----:B---3--:R-:W-:Y:S05]  /*c700*/  @!P0 BRA `(.L_x_64) ;  /* 0xfffffffc00f08947 */ /* 0x008fea000383ffff */
[----:B------:R-:W-:Y:S05]  /*c710*/  BRA `(.L_x_65) ;  /* 0xffffff5000547947 */ /* 0x000fea000383ffff */
.L_x_16:
[----:B------:R-:W-:Y:S02]  /*c720*/  MOV R5, UR17 ;  /* 0x0000001100057c02 */ /* 0x000fe40008000f00 */
[----:B------:R-:W-:Y:S07]  /*c730*/  MOV R6, R7 ;  /* 0x0000000700067202 */ /* 0x000fee0000000f00 */
.L_x_66:
[----:B--2---:R2:W3:Y:S02]  /*c740*/  SYNCS.PHASECHK.TRANS64.TRYWAIT P0, [R5+URZ+0x1b8], R7 ;  /* 0x0001b807050075a7 */ /* 0x0044e400080011ff */
[----:B---3--:R-:W-:Y:S05]  /*c750*/  @!P0 NANOSLEEP.SYNCS 0x989680 ;  /* 0x009896800000895d */ /* 0x008fea0003900000 */
[----:B------:R-:W3:Y:S02]  /*c760*/  @!P0 SYNCS.PHASECHK.TRANS64 P0, [R5+URZ+0x1b8], R7 ;  /* 0x0001b807050085a7 */ /* 0x000ee400080010ff */
[----:B---3--:R-:W-:Y:S05]  /*c770*/  @!P0 BRA `(.L_x_66) ;  /* 0xfffffffc00f08947 */ /* 0x008fea000383ffff */
[----:B------:R-:W-:Y:S05]  /*c780*/  BRA `(.L_x_67) ;  /* 0xffffff50009c7947 */ /* 0x000fea000383ffff */
.L_x_17:
[----:B------:R-:W-:Y:S02]  /*c790*/  MOV R5, UR17 ;  /* 0x0000001100057c02 */ /* 0x000fe40008000f00 */
[----:B------:R-:W-:Y:S07]  /*c7a0*/  MOV R6, R7 ;  /* 0x0000000700067202 */ /* 0x000fee0000000f00 */
.L_x_68:
[----:B--2---:R2:W3:Y:S02]  /*c7b0*/  SYNCS.PHASECHK.TRANS64.TRYWAIT P0, [R5+URZ+0x1c0], R7 ;  /* 0x0001c007050075a7 */ /* 0x0044e400080011ff */
[----:B---3--:R-:W-:Y:S05]  /*c7c0*/  @!P0 NANOSLEEP.SYNCS 0x989680 ;  /* 0x009896800000895d */ /* 0x008fea0003900000 */
[----:B------:R-:W3:Y:S02]  /*c7d0*/  @!P0 SYNCS.PHASECHK.TRANS64 P0, [R5+URZ+0x1c0], R7 ;  /* 0x0001c007050085a7 */ /* 0x000ee400080010ff */
[----:B---3--:R-:W-:Y:S05]  /*c7e0*/  @!P0 BRA `(.L_x_68) ;  /* 0xfffffffc00f08947 */ /* 0x008fea000383ffff */
[----:B------:R-:W-:Y:S05]  /*c7f0*/  BRA `(.L_x_69) ;  /* 0xffffff5000c47947 */ /* 0x000fea000383ffff */
.L_x_18:
[----:B------:R-:W-:Y:S02]  /*c800*/  MOV R4, UR8 ;  /* 0x0000000800047c02 */ /* 0x000fe40008000f00 */
[----:B------:R-:W-:Y:S07]  /*c810*/  MOV R6, R7 ;  /* 0x0000000700067202 */ /* 0x000fee0000000f00 */
.L_x_70:
[----:B--2---:R2:W3:Y:S02]  /*c820*/  SYNCS.PHASECHK.TRANS64.TRYWAIT P0, [R4+URZ+0x10], R7 ;  /* 0x00001007040075a7 */ /* 0x0044e400080011ff */
[----:B---3--:R-:W-:Y:S05]  /*c830*/  @!P0 NANOSLEEP.SYNCS 0x989680 ;  /* 0x009896800000895d */ /* 0x008fea0003900000 */
[----:B------:R-:W3:Y:S02]  /*c840*/  @!P0 SYNCS.PHASECHK.TRANS64 P0, [R4+URZ+0x10], R7 ;  /* 0x00001007040085a7 */ /* 0x000ee400080010ff */
[----:B---3--:R-:W-:Y:S05]  /*c850*/  @!P0 BRA `(.L_x_70) ;  /* 0xfffffffc00f08947 */ /* 0x008fea000383ffff */
[----:B------:R-:W-:Y:S05]  /*c860*/  BRA `(.L_x_71) ;  /* 0xffffff5000c07947 */ /* 0x000fea000383ffff */
.L_x_20:
[----:B------:R-:W-:Y:S02]  /*c870*/  MOV R2, UR9 ;  /* 0x0000000900027c02 */ /* 0x000fe40008000f00 */
[----:B------:R-:W-:-:S07]  /*c880*/  MOV R9, R8 ;  /* 0x0000000800097202 */ /* 0x000fce0000000f00 */
.L_x_72:
[----:B--2---:R2:W3:Y:S02]  /*c890*/  SYNCS.PHASECHK.TRANS64.TRYWAIT P0, [R2+URZ+0x10], R9 ;  /* 0x00001009020075a7 */ /* 0x0044e400080011ff */
[----:B---3--:R-:W-:Y:S05]  /*c8a0*/  @!P0 NANOSLEEP.SYNCS 0x989680 ;  /* 0x009896800000895d */ /* 0x008fea0003900000 */
[----:B------:R-:W3:Y:S02]  /*c8b0*/  @!P0 SYNCS.PHASECHK.TRANS64 P0, [R2+URZ+0x10], R9 ;  /* 0x00001009020085a7 */ /* 0x000ee400080010ff */
[----:B---3--:R-:W-:Y:S05]  /*c8c0*/  @!P0 BRA `(.L_x_72) ;  /* 0xfffffffc00f08947 */ /* 0x008fea000383ffff */
[----:B------:R-:W-:Y:S05]  /*c8d0*/  BRA `(.L_x_73) ;  /* 0xffffff5400247947 */ /* 0x000fea000383ffff */
.L_x_21:
[----:B------:R-:W-:Y:S02]  /*c8e0*/  MOV R3, UR17 ;  /* 0x0000001100037c02 */ /* 0x000fe40008000f00 */
[----:B------:R-:W-:-:S07]  /*c8f0*/  MOV R5, R4 ;  /* 0x0000000400057202 */ /* 0x000fce0000000f00 */
.L_x_74:
[----:B--2---:R2:W3:Y:S02]  /*c900*/  SYNCS.PHASECHK.TRANS64.TRYWAIT P0, [R3+URZ+0x1b8], R5 ;  /* 0x0001b805030075a7 */ /* 0x0044e400080011ff */
[----:B---3--:R-:W-:Y:S05]  /*c910*/  @!P0 NANOSLEEP.SYNCS 0x989680 ;  /* 0x009896800000895d */ /* 0x008fea0003900000 */
[----:B------:R-:W3:Y:S02]  /*c920*/  @!P0 SYNCS.PHASECHK.TRANS64 P0, [R3+URZ+0x1b8], R5 ;  /* 0x0001b805030085a7 */ /* 0x000ee400080010ff */
[----:B---3--:R-:W-:Y:S05]  /*c930*/  @!P0 BRA `(.L_x_74) ;  /* 0xfffffffc00f08947 */ /* 0x008fea000383ffff */
[----:B------:R-:W-:Y:S05]  /*c940*/  BRA `(.L_x_75) ;  /* 0xffffff5400847947 */ /* 0x000fea000383ffff */
.L_x_22:
[----:B------:R-:W-:Y:S02]  /*c950*/  MOV R2, UR19 ;  /* 0x0000001300027c02 */ /* 0x000fe40008000f00 */
[----:B------:R-:W-:-:S07]  /*c960*/  MOV R5, R4 ;  /* 0x0000000400057202 */ /* 0x000fce0000000f00 */
.L_x_76:
[----:B--2---:R2:W3:Y:S02]  /*c970*/  SYNCS.PHASECHK.TRANS64.TRYWAIT P0, [R2+URZ+0x1c0], R5 ;  /* 0x0001c005020075a7 */ /* 0x0044e400080011ff */
[----:B---3--:R-:W-:Y:S05]  /*c980*/  @!P0 NANOSLEEP.SYNCS 0x989680 ;  /* 0x009896800000895d */ /* 0x008fea0003900000 */
[----:B------:R-:W3:Y:S02]  /*c990*/  @!P0 SYNCS.PHASECHK.TRANS64 P0, [R2+URZ+0x1c0], R5 ;  /* 0x0001c005020085a7 */ /* 0x000ee400080010ff */
[----:B---3--:R-:W-:Y:S05]  /*c9a0*/  @!P0 BRA `(.L_x_76) ;  /* 0xfffffffc00f08947 */ /* 0x008fea000383ffff */
[----:B------:R-:W-:Y:S05]  /*c9b0*/  BRA `(.L_x_77) ;  /* 0xffffff5400987947 */ /* 0x000fea000383ffff */
.L_x_28:
[----:B------:R-:W-:Y:S01]  /*c9c0*/  HFMA2 R4, -RZ, RZ, -0.0 , 0 ;  /* 0x80000000ff047431 */ /* 0x000fe200000001ff */
[----:B------:R-:W-:Y:S02]  /*c9d0*/  MOV R2, UR9 ;  /* 0x0000000900027c02 */ /* 0x000fe40008000f00 */
[----:B------:R-:W-:-:S07]  /*c9e0*/  MOV R5, 0x80000000 ;  /* 0x8000000000057802 */ /* 0x000fce0000000f00 */
.L_x_78:
[----:B-1----:R1:W2:Y:S02]  /*c9f0*/  SYNCS.PHASECHK.TRANS64.TRYWAIT P0, [R2+URZ+0xe0], R5 ;  /* 0x0000e005020075a7 */ /* 0x0022a400080011ff */
[----:B--2---:R-:W-:Y:S05]  /*ca00*/  @!P0 NANOSLEEP.SYNCS 0x989680 ;  /* 0x009896800000895d */ /* 0x004fea0003900000 */
[----:B------:R-:W2:Y:S02]  /*ca10*/  @!P0 SYNCS.PHASECHK.TRANS64 P0, [R2+URZ+0xe0], R5 ;  /* 0x0000e005020085a7 */ /* 0x000ea400080010ff */
[----:B--2---:R-:W-:Y:S05]  /*ca20*/  @!P0 BRA `(.L_x_78) ;  /* 0xfffffffc00f08947 */ /* 0x004fea000383ffff */
[----:B------:R-:W-:Y:S05]  /*ca30*/  BRA `(.L_x_79) ;  /* 0xffffff5c00b07947 */ /* 0x000fea000383ffff */
.L_x_29:
[----:B------:R-:W-:Y:S01]  /*ca40*/  HFMA2 R4, -RZ, RZ, -0.0 , 0 ;  /* 0x80000000ff047431 */ /* 0x000fe200000001ff */
[----:B------:R-:W-:Y:S02]  /*ca50*/  MOV R2, UR9 ;  /* 0x0000000900027c02 */ /* 0x000fe40008000f00 */
[----:B------:R-:W-:-:S07]  /*ca60*/  MOV R5, 0x80000000 ;  /* 0x8000000000057802 */ /* 0x000fce0000000f00 */
.L_x_80:
[----:B-1----:R1:W2:Y:S02]  /*ca70*/  SYNCS.PHASECHK.TRANS64.TRYWAIT P0, [R2+URZ+0x8], R5 ;  /* 0x00000805020075a7 */ /* 0x0022a400080011ff */
[----:B--2---:R-:W-:Y:S05]  /*ca80*/  @!P0 NANOSLEEP.SYNCS 0x989680 ;  /* 0x009896800000895d */ /* 0x004fea0003900000 */
[----:B------:R-:W2:Y:S02]  /*ca90*/  @!P0 SYNCS.PHASECHK.TRANS64 P0, [R2+URZ+0x8], R5 ;  /* 0x00000805020085a7 */ /* 0x000ea400080010ff */
[----:B--2---:R-:W-:Y:S05]  /*caa0*/  @!P0 BRA `(.L_x_80) ;  /* 0xfffffffc00f08947 */ /* 0x004fea000383ffff */
[----:B------:R-:W-:Y:S05]  /*cab0*/  BRA `(.L_x_81) ;  /* 0xffffff5c00e07947 */ /* 0x000fea000383ffff */
.L_x_30:
[----:B------:R-:W-:Y:S01]  /*cac0*/  HFMA2 R4, -RZ, RZ, -0.0 , 0 ;  /* 0x80000000ff047431 */ /* 0x000fe200000001ff */
[----:B------:R-:W-:Y:S02]  /*cad0*/  MOV R2, UR9 ;  /* 0x0000000900027c02 */ /* 0x000fe40008000f00 */
[----:B------:R-:W-:-:S07]  /*cae0*/  MOV R5, 0x80000000 ;  /* 0x8000000000057802 */ /* 0x000fce0000000f00 */
.L_x_82:
[----:B-1----:R1:W2:Y:S02]  /*caf0*/  SYNCS.PHASECHK.TRANS64.TRYWAIT P0, [R2+URZ+0xe8], R5 ;  /* 0x0000e805020075a7 */ /* 0x0022a400080011ff */
[----:B--2---:R-:W-:Y:S05]  /*cb00*/  @!P0 NANOSLEEP.SYNCS 0x989680 ;  /* 0x009896800000895d */ /* 0x004fea0003900000 */
[----:B------:R-:W2:Y:S02]  /*cb10*/  @!P0 SYNCS.PHASECHK.TRANS64 P0, [R2+URZ+0xe8], R5 ;  /* 0x0000e805020085a7 */ /* 0x000ea400080010ff */
[----:B--2---:R-:W-:Y:S05]  /*cb20*/  @!P0 BRA `(.L_x_82) ;  /* 0xfffffffc00f08947 */ /* 0x004fea000383ffff */
[----:B------:R-:W-:Y:S05]  /*cb30*/  BRA `(.L_x_83) ;  /* 0xffffff6000007947 */ /* 0x000fea000383ffff */
.L_x_31:
[----:B------:R-:W-:Y:S02]  /*cb40*/  MOV R2, UR13 ;  /* 0x0000000d00027c02 */ /* 0x000fe40008000f00 */
[----:B------:R-:W-:-:S07]  /*cb50*/  MOV R9, R8 ;  /* 0x0000000800097202 */ /* 0x000fce0000000f00 */
.L_x_84:
[----:B-1----:R1:W2:Y:S02]  /*cb60*/  SYNCS.PHASECHK.TRANS64.TRYWAIT P0, [R2+URZ+0xe0], R9 ;  /* 0x0000e009020075a7 */ /* 0x0022a400080011ff */
[----:B--2---:R-:W-:Y:S05]  /*cb70*/  @!P0 NANOSLEEP.SYNCS 0x989680 ;  /* 0x009896800000895d */ /* 0x004fea0003900000 */
[----:B------:R-:W2:Y:S02]  /*cb80*/  @!P0 SYNCS.PHASECHK.TRANS64 P0, [R2+URZ+0xe0], R9 ;  /* 0x0000e009020085a7 */ /* 0x000ea400080010ff */
[----:B--2---:R-:W-:Y:S05]  /*cb90*/  @!P0 BRA `(.L_x_84) ;  /* 0xfffffffc00f08947 */ /* 0x004fea000383ffff */
[----:B------:R-:W-:Y:S05]  /*cba0*/  BRA `(.L_x_85) ;  /* 0xffffff6000607947 */ /* 0x000fea000383ffff */
.L_x_32:
[----:B------:R-:W-:Y:S02]  /*cbb0*/  MOV R2, UR8 ;  /* 0x0000000800027c02 */ /* 0x000fe40008000f00 */
[-C--:B------:R-:W-:Y:S02]  /*cbc0*/  MOV R8, R5.reuse ;  /* 0x0000000500087202 */ /* 0x080fe40000000f00 */
[----:B------:R-:W-:-:S07]  /*cbd0*/  MOV R9, R5 ;  /* 0x0000000500097202 */ /* 0x000fce0000000f00 */
.L_x_86:
[----:B-1----:R1:W2:Y:S02]  /*cbe0*/  SYNCS.PHASECHK.TRANS64.TRYWAIT P0, [R2+URZ+0xe0], R9 ;  /* 0x0000e009020075a7 */ /* 0x0022a400080011ff */
[----:B--2---:R-:W-:Y:S05]  /*cbf0*/  @!P0 NANOSLEEP.SYNCS 0x989680 ;  /* 0x009896800000895d */ /* 0x004fea0003900000 */
[----:B------:R-:W2:Y:S02]  /*cc00*/  @!P0 SYNCS.PHASECHK.TRANS64 P0, [R2+URZ+0xe0], R9 ;  /* 0x0000e009020085a7 */ /* 0x000ea400080010ff */
[----:B--2---:R-:W-:Y:S05]  /*cc10*/  @!P0 BRA `(.L_x_86) ;  /* 0xfffffffc00f08947 */ /* 0x004fea000383ffff */
[----:B------:R-:W-:Y:S05]  /*cc20*/  BRA `(.L_x_87) ;  /* 0xffffff6000807947 */ /* 0x000fea000383ffff */
.L_x_34:
[----:B------:R-:W-:Y:S02]  /*cc30*/  MOV R2, UR9 ;  /* 0x0000000900027c02 */ /* 0x000fe40008000f00 */
[----:B------:R-:W-:-:S07]  /*cc40*/  MOV R5, R4 ;  /* 0x0000000400057202 */ /* 0x000fce0000000f00 */
.L_x_88:
[----:B-1----:R1:W2:Y:S02]  /*cc50*/  SYNCS.PHASECHK.TRANS64.TRYWAIT P0, [R2+URZ+0xe0], R5 ;  /* 0x0000e005020075a7 */ /* 0x0022a400080011ff */
[----:B--2---:R-:W-:Y:S05]  /*cc60*/  @!P0 NANOSLEEP.SYNCS 0x989680 ;  /* 0x009896800000895d */ /* 0x004fea0003900000 */
[----:B------:R-:W2:Y:S02]  /*cc70*/  @!P0 SYNCS.PHASECHK.TRANS64 P0, [R2+URZ+0xe0], R5 ;  /* 0x0000e005020085a7 */ /* 0x000ea400080010ff */
[----:B--2---:R-:W-:Y:S05]  /*cc80*/  @!P0 BRA `(.L_x_88) ;  /* 0xfffffffc00f08947 */ /* 0x004fea000383ffff */
[----:B------:R-:W-:Y:S05]  /*cc90*/  BRA `(.L_x_89) ;  /* 0xffffff6800587947 */ /* 0x000fea000383ffff */
.L_x_35:
[----:B------:R-:W-:Y:S02]  /*cca0*/  MOV R2, UR8 ;  /* 0x0000000800027c02 */ /* 0x000fe40008000f00 */
[----:B------:R-:W-:-:S07]  /*ccb0*/  MOV R7, R6 ;  /* 0x0000000600077202 */ /* 0x000fce0000000f00 */
.L_x_90:
[----:B-1----:R1:W2:Y:S02]  /*ccc0*/  SYNCS.PHASECHK.TRANS64.TRYWAIT P0, [R2+URZ+0x8], R7 ;  /* 0x00000807020075a7 */ /* 0x0022a400080011ff */
[----:B--2---:R-:W-:Y:S05]  /*ccd0*/  @!P0 NANOSLEEP.SYNCS 0x989680 ;  /* 0x009896800000895d */ /* 0x004fea0003900000 */
[----:B------:R-:W2:Y:S02]  /*cce0*/  @!P0 SYNCS.PHASECHK.TRANS64 P0, [R2+URZ+0x8], R7 ;  /* 0x00000807020085a7 */ /* 0x000ea400080010ff */
[----:B--2---:R-:W-:Y:S05]  /*ccf0*/  @!P0 BRA `(.L_x_90) ;  /* 0xfffffffc00f08947 */ /* 0x004fea000383ffff */
[----:B------:R-:W-:Y:S05]  /*cd00*/  BRA `(.L_x_91) ;  /* 0xffffff6800547947 */ /* 0x000fea000383ffff */
.L_x_38:
[----:B------:R-:W-:Y:S02]  /*cd10*/  MOV R2, UR8 ;  /* 0x0000000800027c02 */ /* 0x000fe40008000f00 */
[----:B------:R-:W-:Y:S02]  /*cd20*/  MOV R4, 0x80000000 ;  /* 0x8000000000047802 */ /* 0x000fe40000000f00 */
[----:B------:R-:W-:-:S07]  /*cd30*/  MOV R5, 0x80000000 ;  /* 0x8000000000057802 */ /* 0x000fce0000000f00 */
.L_x_92:
[----:B-1----:R1:W2:Y:S02]  /*cd40*/  SYNCS.PHASECHK.TRANS64.TRYWAIT P0, [R2+URZ+0x1e8], R5 ;  /* 0x0001e805020075a7 */ /* 0x0022a400080011ff */
[----:B--2---:R-:W-:Y:S05]  /*cd50*/  @!P0 NANOSLEEP.SYNCS 0x989680 ;  /* 0x009896800000895d */ /* 0x004fea0003900000 */
[----:B------:R-:W2:Y:S02]  /*cd60*/  @!P0 SYNCS.PHASECHK.TRANS64 P0, [R2+URZ+0x1e8], R5 ;  /* 0x0001e805020085a7 */ /* 0x000ea400080010ff */
[----:B--2---:R-:W-:Y:S05]  /*cd70*/  @!P0 BRA `(.L_x_92) ;  /* 0xfffffffc00f08947 */ /* 0x004fea000383ffff */
[----:B------:R-:W-:Y:S05]  /*cd80*/  BRA `(.L_x_93) ;  /* 0xffffff6800c07947 */ /* 0x000fea000383ffff */
.L_x_39:
[----:B------:R-:W-:-:S07]  /*cd90*/  MOV R5, UR8 ;  /* 0x0000000800057c02 */ /* 0x000fce0008000f00 */
.L_x_94:
[----:B-1----:R1:W2:Y:S02]  /*cda0*/  SYNCS.PHASECHK.TRANS64.TRYWAIT P0, [R5+URZ+0x1b0], RZ ;  /* 0x0001b0ff050075a7 */ /* 0x0022a400080011ff */
[----:B--2---:R-:W-:Y:S05]  /*cdb0*/  @!P0 NANOSLEEP.SYNCS 0x989680 ;  /* 0x009896800000895d */ /* 0x004fea0003900000 */
[----:B------:R-:W2:Y:S02]  /*cdc0*/  @!P0 SYNCS.PHASECHK.TRANS64 P0, [R5+URZ+0x1b0], RZ ;  /* 0x0001b0ff050085a7 */ /* 0x000ea400080010ff */
[----:B--2---:R-:W-:Y:S05]  /*cdd0*/  @!P0 BRA `(.L_x_94) ;  /* 0xfffffffc00f08947 */ /* 0x004fea000383ffff */
[----:B------:R-:W-:Y:S05]  /*cde0*/  BRA `(.L_x_95) ;  /* 0xffffff6c00947947 */ /* 0x000fea000383ffff */
.L_x_40:
[----:B------:R-:W-:-:S07]  /*cdf0*/  MOV R2, UR8 ;  /* 0x0000000800027c02 */ /* 0x000fce0008000f00 */
.L_x_96:
[----:B-1----:R1:W2:Y:S02]  /*ce00*/  SYNCS.PHASECHK.TRANS64.TRYWAIT P0, [R2+URZ+0x1e8], RZ ;  /* 0x0001e8ff020075a7 */ /* 0x0022a400080011ff */
[----:B--2---:R-:W-:Y:S05]  /*ce10*/  @!P0 NANOSLEEP.SYNCS 0x989680 ;  /* 0x009896800000895d */ /* 0x004fea0003900000 */
[----:B------:R-:W2:Y:S02]  /*ce20*/  @!P0 SYNCS.PHASECHK.TRANS64 P0, [R2+URZ+0x1e8], RZ ;  /* 0x0001e8ff020085a7 */ /* 0x000ea400080010ff */
[----:B--2---:R-:W-:Y:S05]  /*ce30*/  @!P0 BRA `(.L_x_96) ;  /* 0xfffffffc00f08947 */ /* 0x004fea000383ffff */
[----:B------:R-:W-:Y:S05]  /*ce40*/  BRA `(.L_x_97) ;  /* 0xffffff9400847947 */ /* 0x000fea000383ffff */
.L_x_42:
[----:B------:R-:W-:Y:S02]  /*ce50*/  MOV R6, UR20 ;  /* 0x0000001400067c02 */ /* 0x000fe40008000f00 */
[----:B------:R-:W-:Y:S02]  /*ce60*/  MOV R7, UR20 ;  /* 0x0000001400077c02 */ /* 0x000fe40008000f00 */
[----:B------:R-:W-:-:S07]  /*ce70*/  MOV R4, UR8 ;  /* 0x0000000800047c02 */ /* 0x000fce0008000f00 */
.L_x_98:
[----:B---3--:R3:W4:Y:S02]  /*ce80*/  SYNCS.PHASECHK.TRANS64.TRYWAIT P0, [R4+URZ+0x1b0], R7 ;  /* 0x0001b007040075a7 */ /* 0x00872400080011ff */
[----:B----4-:R-:W-:Y:S05]  /*ce90*/  @!P0 NANOSLEEP.SYNCS 0x989680 ;  /* 0x009896800000895d */ /* 0x010fea0003900000 */
[----:B------:R-:W4:Y:S02]  /*cea0*/  @!P0 SYNCS.PHASECHK.TRANS64 P0, [R4+URZ+0x1b0], R7 ;  /* 0x0001b007040085a7 */ /* 0x000f2400080010ff */
[----:B----4-:R-:W-:Y:S05]  /*ceb0*/  @!P0 BRA `(.L_x_98) ;  /* 0xfffffffc00f08947 */ /* 0x010fea000383ffff */
[----:B------:R-:W-:Y:S05]  /*cec0*/  BRA `(.L_x_99) ;  /* 0xffffff9400b47947 */ /* 0x000fea000383ffff */
.L_x_43:
[----:B------:R-:W-:Y:S02]  /*ced0*/  MOV R6, UR20 ;  /* 0x0000001400067c02 */ /* 0x000fe40008000f00 */
[----:B------:R-:W-:Y:S02]  /*cee0*/  MOV R7, UR20 ;  /* 0x0000001400077c02 */ /* 0x000fe40008000f00 */
[----:B------:R-:W-:-:S07]  /*cef0*/  MOV R4, UR8 ;  /* 0x0000000800047c02 */ /* 0x000fce0008000f00 */
.L_x_100:
[----:B-1----:R1:W2:Y:S02]  /*cf00*/  SYNCS.PHASECHK.TRANS64.TRYWAIT P0, [R4+URZ+0x1e8], R7 ;  /* 0x0001e807040075a7 */ /* 0x0022a400080011ff */
[----:B--2---:R-:W-:Y:S05]  /*cf10*/  @!P0 NANOSLEEP.SYNCS 0x989680 ;  /* 0x009896800000895d */ /* 0x004fea0003900000 */
[----:B------:R-:W2:Y:S02]  /*cf20*/  @!P0 SYNCS.PHASECHK.TRANS64 P0, [R4+URZ+0x1e8], R7 ;  /* 0x0001e807040085a7 */ /* 0x000ea400080010ff */
[----:B--2---:R-:W-:Y:S05]  /*cf30*/  @!P0 BRA `(.L_x_100) ;  /* 0xfffffffc00f08947 */ /* 0x004fea000383ffff */
[----:B------:R-:W-:Y:S05]  /*cf40*/  BRA `(.L_x_101) ;  /* 0xffffffb800907947 */ /* 0x000fea000383ffff */
.L_x_46:
[----:B------:R-:W-:Y:S02]  /*cf50*/  MOV R6, UR10 ;  /* 0x0000000a00067c02 */ /* 0x000fe40008000f00 */
[----:B------:R-:W-:Y:S02]  /*cf60*/  MOV R7, UR10 ;  /* 0x0000000a00077c02 */ /* 0x000fe40008000f00 */
[----:B------:R-:W-:-:S07]  /*cf70*/  MOV R4, UR13 ;  /* 0x0000000d00047c02 */ /* 0x000fce0008000f00 */
.L_x_102:
[----:B-1----:R1:W2:Y:S02]  /*cf80*/  SYNCS.PHASECHK.TRANS64.TRYWAIT P0, [R4+URZ+0x1b0], R7 ;  /* 0x0001b007040075a7 */ /* 0x0022a400080011ff */
[----:B--2---:R-:W-:Y:S05]  /*cf90*/  @!P0 NANOSLEEP.SYNCS 0x989680 ;  /* 0x009896800000895d */ /* 0x004fea0003900000 */
[----:B------:R-:W2:Y:S02]  /*cfa0*/  @!P0 SYNCS.PHASECHK.TRANS64 P0, [R4+URZ+0x1b0], R7 ;  /* 0x0001b007040085a7 */ /* 0x000ea400080010ff */
[----:B--2---:R-:W-:Y:S05]  /*cfb0*/  @!P0 BRA `(.L_x_102) ;  /* 0xfffffffc00f08947 */ /* 0x004fea000383ffff */
[----:B------:R-:W-:Y:S05]  /*cfc0*/  BRA `(.L_x_103) ;  /* 0xffffffbc00f47947 */ /* 0x000fea000383ffff */
.L_x_47:
[----:B------:R-:W-:Y:S02]  /*cfd0*/  MOV R6, UR10 ;  /* 0x0000000a00067c02 */ /* 0x000fe40008000f00 */
[----:B------:R-:W-:Y:S02]  /*cfe0*/  MOV R7, UR10 ;  /* 0x0000000a00077c02 */ /* 0x000fe40008000f00 */
[----:B------:R-:W-:-:S07]  /*cff0*/  MOV R4, UR13 ;  /* 0x0000000d00047c02 */ /* 0x000fce0008000f00 */
.L_x_104:
[----:B-1----:R1:W2:Y:S02]  /*d000*/  SYNCS.PHASECHK.TRANS64.TRYWAIT P0, [R4+URZ+0x1e8], R7 ;  /* 0x0001e807040075a7 */ /* 0x0022a400080011ff */
[----:B--2---:R-:W-:Y:S05]  /*d010*/  @!P0 NANOSLEEP.SYNCS 0x989680 ;  /* 0x009896800000895d */ /* 0x004fea0003900000 */
[----:B------:R-:W2:Y:S02]  /*d020*/  @!P0 SYNCS.PHASECHK.TRANS64 P0, [R4+URZ+0x1e8], R7 ;  /* 0x0001e807040085a7 */ /* 0x000ea400080010ff */
[----:B--2---:R-:W-:Y:S05]  /*d030*/  @!P0 BRA `(.L_x_104) ;  /* 0xfffffffc00f08947 */ /* 0x004fea000383ffff */
[----:B------:R-:W-:Y:S05]  /*d040*/  BRA `(.L_x_105) ;  /* 0xffffffdc00087947 */ /* 0x000fea000383ffff */
.L_x_49:
[----:B------:R-:W-:Y:S02]  /*d050*/  MOV R4, UR9 ;  /* 0x0000000900047c02 */ /* 0x000fe40008000f00 */
[----:B------:R-:W-:-:S07]  /*d060*/  MOV R5, UR9 ;  /* 0x0000000900057c02 */ /* 0x000fce0008000f00 */
.L_x_106:
[----:B-1----:R1:W2:Y:S02]  /*d070*/  SYNCS.PHASECHK.TRANS64.TRYWAIT P0, [R3+URZ+0x1e8], R5 ;  /* 0x0001e805030075a7 */ /* 0x0022a400080011ff */
[----:B--2---:R-:W-:Y:S05]  /*d080*/  @!P0 NANOSLEEP.SYNCS 0x989680 ;  /* 0x009896800000895d */ /* 0x004fea0003900000 */
[----:B------:R-:W2:Y:S02]  /*d090*/  @!P0 SYNCS.PHASECHK.TRANS64 P0, [R3+URZ+0x1e8], R5 ;  /* 0x0001e805030085a7 */ /* 0x000ea400080010ff */
[----:B--2---:R-:W-:Y:S05]  /*d0a0*/  @!P0 BRA `(.L_x_106) ;  /* 0xfffffffc00f08947 */ /* 0x004fea000383ffff */
[----:B------:R-:W-:Y:S05]  /*d0b0*/  BRA `(.L_x_107) ;  /* 0xffffffe000547947 */ /* 0x000fea000383ffff */
.L_x_54:
[----:B-1----:R1:W3:Y:S02]  /*d0c0*/  SYNCS.PHASECHK.TRANS64.TRYWAIT P0, [R3+URZ+0x1d0], RZ ;  /* 0x0001d0ff030075a7 */ /* 0x0022e400080011ff */
[----:B---3--:R-:W-:Y:S05]  /*d0d0*/  @!P0 NANOSLEEP.SYNCS 0x989680 ;  /* 0x009896800000895d */ /* 0x008fea0003900000 */
[----:B------:R-:W3:Y:S02]  /*d0e0*/  @!P0 SYNCS.PHASECHK.TRANS64 P0, [R3+URZ+0x1d0], RZ ;  /* 0x0001d0ff030085a7 */ /* 0x000ee400080010ff */
[----:B---3--:R-:W-:Y:S05]  /*d0f0*/  @!P0 BRA `(.L_x_54) ;  /* 0xfffffffc00f08947 */ /* 0x008fea000383ffff */
[----:B------:R-:W-:Y:S05]  /*d100*/  BRA `(.L_x_108) ;  /* 0xffffffe800cc7947 */ /* 0x000fea000383ffff */
.L_x_55:
[----:B------:R-:W-:Y:S01]  /*d110*/  HFMA2 R4, -RZ, RZ, -0.0 , 0 ;  /* 0x80000000ff047431 */ /* 0x000fe200000001ff */
[----:B------:R-:W-:-:S07]  /*d120*/  MOV R5, 0x80000000 ;  /* 0x8000000000057802 */ /* 0x000fce0000000f00 */
.L_x_109:
[----:B---3--:R3:W4:Y:S02]  /*d130*/  SYNCS.PHASECHK.TRANS64.TRYWAIT P1, [R3+URZ+0x1f8], R5 ;  /* 0x0001f805030075a7 */ /* 0x00872400080211ff */
[----:B----4-:R-:W-:Y:S05]  /*d140*/  @!P1 NANOSLEEP.SYNCS 0x989680 ;  /* 0x009896800000995d */ /* 0x010fea0003900000 */
[----:B------:R-:W4:Y:S02]  /*d150*/  @!P1 SYNCS.PHASECHK.TRANS64 P1, [R3+URZ+0x1f8], R5 ;  /* 0x0001f805030095a7 */ /* 0x000f2400080210ff */
[----:B----4-:R-:W-:Y:S05]  /*d160*/  @!P1 BRA `(.L_x_109) ;  /* 0xfffffffc00f09947 */ /* 0x010fea000383ffff */
[----:B------:R-:W-:Y:S05]  /*d170*/  BRA `(.L_x_110) ;  /* 0xffffffe800c07947 */ /* 0x000fea000383ffff */
.L_x_57:
[----:B------:R-:W-:-:S07]  /*d180*/  MOV R9, R8 ;  /* 0x0000000800097202 */ /* 0x000fce0000000f00 */
.L_x_111:
[----:B--2---:R2:W3:Y:S02]  /*d190*/  SYNCS.PHASECHK.TRANS64.TRYWAIT P0, [R3+URZ+0x1f8], R9 ;  /* 0x0001f809030075a7 */ /* 0x0044e400080011ff */
[----:B---3--:R-:W-:Y:S05]  /*d1a0*/  @!P0 NANOSLEEP.SYNCS 0x989680 ;  /* 0x009896800000895d */ /* 0x008fea0003900000 */
[----:B------:R-:W3:Y:S02]  /*d1b0*/  @!P0 SYNCS.PHASECHK.TRANS64 P0, [R3+URZ+0x1f8], R9 ;  /* 0x0001f809030085a7 */ /* 0x000ee400080010ff */
[----:B---3--:R-:W-:Y:S05]  /*d1c0*/  @!P0 BRA `(.L_x_111) ;  /* 0xfffffffc00f08947 */ /* 0x008fea000383ffff */
[----:B------:R-:W-:Y:S05]  /*d1d0*/  BRA `(.L_x_112) ;  /* 0xfffffff000e47947 */ /* 0x000fea000383ffff */
        .weak           $__internal_0_$__cuda_sm10x_tcgen05_guardrail_trap_col_being_dealloced_not_returned_by_alloc
        .type           $__internal_0_$__cuda_sm10x_tcgen05_guardrail_trap_col_being_dealloced_not_returned_by_alloc,@function
        .size           $__internal_0_$__cuda_sm10x_tcgen05_guardrail_trap_col_being_dealloced_not_returned_by_alloc,($__internal_1_$__cuda_sm10x_tcgen05_guardrail_trap_phase_invalid_during_alloc - $__internal_0_$__cuda_sm10x_tcgen05_guardrail_trap_col_being_dealloced_not_returned_by_alloc)
$__internal_0_$__cuda_sm10x_tcgen05_guardrail_trap_col_being_dealloced_not_returned_by_alloc:
[----:B------:R-:W-:Y:S05]  /*d1e0*/  BPT.TRAP 0x1 ;  /* 0x000000040000795c */ /* 0x000fea0000300000 */
[----:B------:R-:W-:-:S04]  /*d1f0*/  HFMA2 R3, -RZ, RZ, 0, 0 ;  /* 0x00000000ff037431 */ /* 0x000fc800000001ff */
[----:B------:R-:W-:Y:S05]  /*d200*/  RET.REL.NODEC R2 `(kernel_cutlass_kernel_flash_attncuteflash_fwd_sm100FlashAttentionForwardSm100_object_at__tensor0000o6411101213_tensor0000o6411101213_tensor0000o6410111213_tensor0000o6411101213_tensorptrf_0) ;  /* 0xffffff2c027c7950 */ /* 0x000fea0003c3ffff */
        .weak           $__internal_1_$__cuda_sm10x_tcgen05_guardrail_trap_phase_invalid_during_alloc
        .type           $__internal_1_$__cuda_sm10x_tcgen05_guardrail_trap_phase_invalid_during_alloc,@function
        .size           $__internal_1_$__cuda_sm10x_tcgen05_guardrail_trap_phase_invalid_during_alloc,($__internal_2_$__cuda_sm10x_tcgen05_guardrail_trap_unallocated_columns_being_dealloced - $__internal_1_$__cuda_sm10x_tcgen05_guardrail_trap_phase_invalid_during_alloc)
$__internal_1_$__cuda_sm10x_tcgen05_guardrail_trap_phase_invalid_during_alloc:
[----:B------:R-:W-:Y:S05]  /*d210*/  BPT.TRAP 0x1 ;  /* 0x000000040000795c */ /* 0x000fea0000300000 */
[----:B------:R-:W-:-:S04]  /*d220*/  MOV R3, 0x0 ;  /* 0x0000000000037802 */ /* 0x000fc80000000f00 */
[----:B------:R-:W-:Y:S05]  /*d230*/  RET.REL.NODEC R2 `(kernel_cutlass_kernel_flash_attncuteflash_fwd_sm100FlashAttentionForwardSm100_object_at__tensor0000o6411101213_tensor0000o6411101213_tensor0000o6410111213_tensor0000o6411101213_tensorptrf_0) ;  /* 0xffffff2c02707950 */ /* 0x000fea0003c3ffff */
        .weak           $__internal_2_$__cuda_sm10x_tcgen05_guardrail_trap_unallocated_columns_being_dealloced
        .type           $__internal_2_$__cuda_sm10x_tcgen05_guardrail_trap_unallocated_columns_being_dealloced,@function
        .size           $__internal_2_$__cuda_sm10x_tcgen05_guardrail_trap_unallocated_columns_being_dealloced,(.L_x_128 - $__internal_2_$__cuda_sm10x_tcgen05_guardrail_trap_unallocated_columns_being_dealloced)
$__internal_2_$__cuda_sm10x_tcgen05_guardrail_trap_unallocated_columns_being_dealloced:
[----:B------:R-:W-:Y:S05]  /*d240*/  BPT.TRAP 0x1 ;  /* 0x000000040000795c */ /* 0x000fea0000300000 */
[----:B------:R-:W-:-:S04]  /*d250*/  HFMA2 R3, -RZ, RZ, 0, 0 ;  /* 0x00000000ff037431 */ /* 0x000fc800000001ff */
[----:B------:R-:W-:Y:S05]  /*d260*/  RET.REL.NODEC R2 `(kernel_cutlass_kernel_flash_attncuteflash_fwd_sm100FlashAttentionForwardSm100_object_at__tensor0000o6411101213_tensor0000o6411101213_tensor0000o6410111213_tensor0000o6411101213_tensorptrf_0) ;  /* 0xffffff2c02647950 */ /* 0x000fea0003c3ffff */
.L_x_113:
[----:B------:R-:W-:-:S00]  /*d270*/  BRA `(.L_x_113) ;  /* 0xfffffffc00fc7947 */ /* 0x000fc0000383ffff */
[----:B------:R-:W-:-:S00]  /*d280*/  NOP ;  /* 0x0000000000007918 */ /* 0x000fc00000000000 */
[----:B------:R-:W-:-:S00]  /*d290*/  NOP ;  /* 0x0000000000007918 */ /* 0x000fc00000000000 */
[----:B------:R-:W-:-:S00]  /*d2a0*/  NOP ;  /* 0x0000000000007918 */ /* 0x000fc00000000000 */
[----:B------:R-:W-:-:S00]  /*d2b0*/  NOP ;  /* 0x0000000000007918 */ /* 0x000fc00000000000 */
[----:B------:R-:W-:-:S00]  /*d2c0*/  NOP ;  /* 0x0000000000007918 */ /* 0x000fc00000000000 */
[----:B------:R-:W-:-:S00]  /*d2d0*/  NOP ;  /* 0x0000000000007918 */ /* 0x000fc00000000000 */
[----:B------:R-:W-:-:S00]  /*d2e0*/  NOP ;  /* 0x0000000000007918 */ /* 0x000fc00000000000 */
[----:B------:R-:W-:-:S00]  /*d2f0*/  NOP ;  /* 0x0000000000007918 */ /* 0x000fc00000000000 */
.L_x_128:


//--------------------- .nv.shared.kernel_cutlass_kernel_flash_attncuteflash_fwd_sm100FlashAttentionForwardSm100_object_at__tensor0000o6411101213_tensor0000o6411101213_tensor0000o6410111213_tensor0000o6411101213_tensorptrf_0 --------------------------
	.section	.nv.shared.kernel_cutlass_kernel_flash_attncuteflash_fwd_sm100FlashAttentionForwardSm100_object_at__tensor0000o6411101213_tensor0000o6411101213_tensor0000o6410111213_tensor0000o6411101213_tensorptrf_0,"aw",@nobits
	.sectionflags	@""
	.align	1024
	.zero		1024


//--------------------- .nv.shared.reserved.0     --------------------------
	.section	.nv.shared.reserved.0,"aw",@nobits
	.align	8
	.weak		__nv_reservedSMEM_offset_0_alias
	.size		__nv_reservedSMEM_offset_0_alias, 0, 64
	.other		__nv_reservedSMEM_offset_0_alias,@"STO_CUDA_RESERVED_SHARED STV_DEFAULT"
__nv_reservedSMEM_offset_0_alias:
	.zero		0
.nv.shared.reserved.0:
	.zero		64
	.weak		__nv_reservedSMEM_allocation_phase
	.type		__nv_reservedSMEM_allocation_phase,@object
	.size		__nv_reservedSMEM_allocation_phase,(.L_0 - __nv_reservedSMEM_allocation_phase)
__nv_reservedSMEM_allocation_phase:
	.zero		1
.L_0:
	.zero		7
	.weak		__nv_reservedSMEM_devtool_atexit_pc
	.type		__nv_reservedSMEM_devtool_atexit_pc,@object
	.size		__nv_reservedSMEM_devtool_atexit_pc,(__nv_reservedSMEM_allocation_mask - __nv_reservedSMEM_devtool_atexit_pc)
__nv_reservedSMEM_devtool_atexit_pc:
	.zero		8
	.weak		__nv_reservedSMEM_allocation_mask
	.type		__nv_reservedSMEM_allocation_mask,@object
	.size		__nv_reservedSMEM_allocation_mask,(.L_2 - __nv_reservedSMEM_allocation_mask)
__nv_reservedSMEM_allocation_mask:
	.zero		4
.L_2:


//--------------------- .nv.constant0.kernel_cutlass_kernel_flash_attncuteflash_fwd_sm100FlashAttentionForwardSm100_object_at__tensor0000o6411101213_tensor0000o6411101213_tensor0000o6410111213_tensor0000o6411101213_tensorptrf_0 --------------------------
	.section	.nv.constant0.kernel_cutlass_kernel_flash_attncuteflash_fwd_sm100FlashAttentionForwardSm100_object_at__tensor0000o6411101213_tensor0000o6411101213_tensor0000o6410111213_tensor0000o6411101213_tensorptrf_0,"a",@progbits
	.sectionflags	@""
	.align	4
.nv.constant0.kernel_cutlass_kernel_flash_attncuteflash_fwd_sm100FlashAttentionForwardSm100_object_at__tensor0000o6411101213_tensor0000o6411101213_tensor0000o6410111213_tensor0000o6411101213_tensorptrf_0:
	.zero		1640


//--------------------- SYMBOLS --------------------------

	.type		.nv.reservedSmem.offset0,@object
	.size		.nv.reservedSmem.offset0,0x4
	.type		.nv.reservedSmem.cap,@object
	.size		.nv.reservedSmem.cap,0x4
